//
// Generated by NVIDIA NVVM Compiler
//
// Compiler Build ID: CL-36424714
// Cuda compilation tools, release 13.0, V13.0.88
// Based on NVVM 20.0.0
//

.version 9.0
.target sm_100
.address_size 64

	// .globl	_Z22preprocess_kernel_implPKhPfii6float3S2_

.visible .entry _Z22preprocess_kernel_implPKhPfii6float3S2_(
	.param .u64 .ptr .align 1 _Z22preprocess_kernel_implPKhPfii6float3S2__param_0,
	.param .u64 .ptr .align 1 _Z22preprocess_kernel_implPKhPfii6float3S2__param_1,
	.param .u32 _Z22preprocess_kernel_implPKhPfii6float3S2__param_2,
	.param .u32 _Z22preprocess_kernel_implPKhPfii6float3S2__param_3,
	.param .align 4 .b8 _Z22preprocess_kernel_implPKhPfii6float3S2__param_4[12],
	.param .align 4 .b8 _Z22preprocess_kernel_implPKhPfii6float3S2__param_5[12]
)
{
	.reg .pred 	%p<4>;
	.reg .b16 	%rs<4>;
	.reg .b32 	%r<16>;
	.reg .b32 	%f<19>;
	.reg .b64 	%rd<12>;

	ld.param.f32 	%f6, [_Z22preprocess_kernel_implPKhPfii6float3S2__param_5+8];
	ld.param.f32 	%f5, [_Z22preprocess_kernel_implPKhPfii6float3S2__param_5+4];
	ld.param.f32 	%f4, [_Z22preprocess_kernel_implPKhPfii6float3S2__param_5];
	ld.param.f32 	%f3, [_Z22preprocess_kernel_implPKhPfii6float3S2__param_4+8];
	ld.param.f32 	%f2, [_Z22preprocess_kernel_implPKhPfii6float3S2__param_4+4];
	ld.param.f32 	%f1, [_Z22preprocess_kernel_implPKhPfii6float3S2__param_4];
	ld.param.u64 	%rd1, [_Z22preprocess_kernel_implPKhPfii6float3S2__param_0];
	ld.param.u64 	%rd2, [_Z22preprocess_kernel_implPKhPfii6float3S2__param_1];
	ld.param.u32 	%r3, [_Z22preprocess_kernel_implPKhPfii6float3S2__param_2];
	ld.param.u32 	%r5, [_Z22preprocess_kernel_implPKhPfii6float3S2__param_3];
	mov.u32 	%r6, %ctaid.x;
	mov.u32 	%r7, %ntid.x;
	mov.u32 	%r8, %tid.x;
	mad.lo.s32 	%r1, %r6, %r7, %r8;
	mov.u32 	%r9, %ctaid.y;
	mov.u32 	%r10, %ntid.y;
	mov.u32 	%r11, %tid.y;
	mad.lo.s32 	%r12, %r9, %r10, %r11;
	setp.ge.s32 	%p1, %r1, %r3;
	setp.ge.s32 	%p2, %r12, %r5;
	or.pred  	%p3, %p1, %p2;
	@%p3 bra 	$L__BB0_2;
	cvta.to.global.u64 	%rd3, %rd1;
	cvta.to.global.u64 	%rd4, %rd2;
	mad.lo.s32 	%r13, %r3, %r12, %r1;
	mul.lo.s32 	%r14, %r13, 3;
	cvt.s64.s32 	%rd5, %r14;
	add.s64 	%rd6, %rd3, %rd5;
	ld.global.u8 	%rs1, [%rd6];
	ld.global.u8 	%rs2, [%rd6+1];
	ld.global.u8 	%rs3, [%rd6+2];
	cvt.rn.f32.u16 	%f7, %rs3;
	div.rn.f32 	%f8, %f7, 0f437F0000;
	sub.f32 	%f9, %f8, %f1;
	div.rn.f32 	%f10, %f9, %f4;
	cvt.rn.f32.u16 	%f11, %rs2;
	div.rn.f32 	%f12, %f11, 0f437F0000;
	sub.f32 	%f13, %f12, %f2;
	div.rn.f32 	%f14, %f13, %f5;
	cvt.rn.f32.u16 	%f15, %rs1;
	div.rn.f32 	%f16, %f15, 0f437F0000;
	sub.f32 	%f17, %f16, %f3;
	div.rn.f32 	%f18, %f17, %f6;
	mul.lo.s32 	%r15, %r5, %r3;
	mul.wide.s32 	%rd7, %r13, 4;
	add.s64 	%rd8, %rd4, %rd7;
	st.global.f32 	[%rd8], %f10;
	mul.wide.s32 	%rd9, %r15, 4;
	add.s64 	%rd10, %rd8, %rd9;
	st.global.f32 	[%rd10], %f14;
	add.s64 	%rd11, %rd10, %rd9;
	st.global.f32 	[%rd11], %f18;
$L__BB0_2:
	ret;

}
	// .globl	_Z18argmax_kernel_implPKfPhiii
.visible .entry _Z18argmax_kernel_implPKfPhiii(
	.param .u64 .ptr .align 1 _Z18argmax_kernel_implPKfPhiii_param_0,
	.param .u64 .ptr .align 1 _Z18argmax_kernel_implPKfPhiii_param_1,
	.param .u32 _Z18argmax_kernel_implPKfPhiii_param_2,
	.param .u32 _Z18argmax_kernel_implPKfPhiii_param_3,
	.param .u32 _Z18argmax_kernel_implPKfPhiii_param_4
)
{
	.reg .pred 	%p<42>;
	.reg .b16 	%rs<83>;
	.reg .b32 	%r<55>;
	.reg .b32 	%f<71>;
	.reg .b64 	%rd<43>;

	ld.param.u64 	%rd3, [_Z18argmax_kernel_implPKfPhiii_param_0];
	ld.param.u64 	%rd2, [_Z18argmax_kernel_implPKfPhiii_param_1];
	ld.param.u32 	%r30, [_Z18argmax_kernel_implPKfPhiii_param_2];
	ld.param.u32 	%r33, [_Z18argmax_kernel_implPKfPhiii_param_3];
	ld.param.u32 	%r32, [_Z18argmax_kernel_implPKfPhiii_param_4];
	cvta.to.global.u64 	%rd1, %rd3;
	mov.u32 	%r34, %ctaid.x;
	mov.u32 	%r35, %ntid.x;
	mov.u32 	%r36, %tid.x;
	mad.lo.s32 	%r1, %r34, %r35, %r36;
	mov.u32 	%r37, %ctaid.y;
	mov.u32 	%r38, %ntid.y;
	mov.u32 	%r39, %tid.y;
	mad.lo.s32 	%r40, %r37, %r38, %r39;
	setp.ge.s32 	%p1, %r1, %r30;
	setp.ge.s32 	%p2, %r40, %r33;
	or.pred  	%p3, %p1, %p2;
	@%p3 bra 	$L__BB1_15;
	mad.lo.s32 	%r3, %r30, %r40, %r1;
	mul.lo.s32 	%r4, %r33, %r30;
	setp.lt.s32 	%p4, %r32, 1;
	mov.b16 	%rs82, 0;
	@%p4 bra 	$L__BB1_14;
	and.b32  	%r5, %r32, 15;
	setp.lt.u32 	%p5, %r32, 16;
	mov.f32 	%f67, 0fC9742400;
	mov.b16 	%rs82, 0;
	mov.b32 	%r50, 0;
	@%p5 bra 	$L__BB1_5;
	and.b32  	%r50, %r32, 2147483632;
	neg.s32 	%r47, %r50;
	shl.b32 	%r8, %r4, 4;
	mov.f32 	%f67, 0fC9742400;
	mov.b16 	%rs82, 0;
	mov.b32 	%r48, 0;
	mul.wide.s32 	%rd6, %r4, 4;
	mov.u32 	%r46, %r3;
$L__BB1_4:
	.pragma "nounroll";
	mul.wide.s32 	%rd4, %r46, 4;
	add.s64 	%rd5, %rd1, %rd4;
	ld.global.f32 	%f12, [%rd5];
	setp.gt.f32 	%p6, %f12, %f67;
	cvt.u16.u32 	%rs18, %r48;
	selp.f32 	%f13, %f12, %f67, %p6;
	selp.b16 	%rs19, %rs18, %rs82, %p6;
	add.s64 	%rd7, %rd5, %rd6;
	ld.global.f32 	%f14, [%rd7];
	setp.gt.f32 	%p7, %f14, %f13;
	add.s16 	%rs20, %rs18, 1;
	selp.f32 	%f15, %f14, %f13, %p7;
	selp.b16 	%rs21, %rs20, %rs19, %p7;
	add.s64 	%rd8, %rd7, %rd6;
	ld.global.f32 	%f16, [%rd8];
	setp.gt.f32 	%p8, %f16, %f15;
	add.s16 	%rs22, %rs18, 2;
	selp.f32 	%f17, %f16, %f15, %p8;
	selp.b16 	%rs23, %rs22, %rs21, %p8;
	add.s64 	%rd9, %rd8, %rd6;
	ld.global.f32 	%f18, [%rd9];
	setp.gt.f32 	%p9, %f18, %f17;
	add.s16 	%rs24, %rs18, 3;
	selp.f32 	%f19, %f18, %f17, %p9;
	selp.b16 	%rs25, %rs24, %rs23, %p9;
	add.s64 	%rd10, %rd9, %rd6;
	ld.global.f32 	%f20, [%rd10];
	setp.gt.f32 	%p10, %f20, %f19;
	add.s16 	%rs26, %rs18, 4;
	selp.f32 	%f21, %f20, %f19, %p10;
	selp.b16 	%rs27, %rs26, %rs25, %p10;
	add.s64 	%rd11, %rd10, %rd6;
	ld.global.f32 	%f22, [%rd11];
	setp.gt.f32 	%p11, %f22, %f21;
	add.s16 	%rs28, %rs18, 5;
	selp.f32 	%f23, %f22, %f21, %p11;
	selp.b16 	%rs29, %rs28, %rs27, %p11;
	add.s64 	%rd12, %rd11, %rd6;
	ld.global.f32 	%f24, [%rd12];
	setp.gt.f32 	%p12, %f24, %f23;
	add.s16 	%rs30, %rs18, 6;
	selp.f32 	%f25, %f24, %f23, %p12;
	selp.b16 	%rs31, %rs30, %rs29, %p12;
	add.s64 	%rd13, %rd12, %rd6;
	ld.global.f32 	%f26, [%rd13];
	setp.gt.f32 	%p13, %f26, %f25;
	add.s16 	%rs32, %rs18, 7;
	selp.f32 	%f27, %f26, %f25, %p13;
	selp.b16 	%rs33, %rs32, %rs31, %p13;
	add.s64 	%rd14, %rd13, %rd6;
	ld.global.f32 	%f28, [%rd14];
	setp.gt.f32 	%p14, %f28, %f27;
	add.s16 	%rs34, %rs18, 8;
	selp.f32 	%f29, %f28, %f27, %p14;
	selp.b16 	%rs35, %rs34, %rs33, %p14;
	add.s64 	%rd15, %rd14, %rd6;
	ld.global.f32 	%f30, [%rd15];
	setp.gt.f32 	%p15, %f30, %f29;
	add.s16 	%rs36, %rs18, 9;
	selp.f32 	%f31, %f30, %f29, %p15;
	selp.b16 	%rs37, %rs36, %rs35, %p15;
	add.s64 	%rd16, %rd15, %rd6;
	ld.global.f32 	%f32, [%rd16];
	setp.gt.f32 	%p16, %f32, %f31;
	add.s16 	%rs38, %rs18, 10;
	selp.f32 	%f33, %f32, %f31, %p16;
	selp.b16 	%rs39, %rs38, %rs37, %p16;
	add.s64 	%rd17, %rd16, %rd6;
	ld.global.f32 	%f34, [%rd17];
	setp.gt.f32 	%p17, %f34, %f33;
	add.s16 	%rs40, %rs18, 11;
	selp.f32 	%f35, %f34, %f33, %p17;
	selp.b16 	%rs41, %rs40, %rs39, %p17;
	add.s64 	%rd18, %rd17, %rd6;
	ld.global.f32 	%f36, [%rd18];
	setp.gt.f32 	%p18, %f36, %f35;
	add.s16 	%rs42, %rs18, 12;
	selp.f32 	%f37, %f36, %f35, %p18;
	selp.b16 	%rs43, %rs42, %rs41, %p18;
	add.s64 	%rd19, %rd18, %rd6;
	ld.global.f32 	%f38, [%rd19];
	setp.gt.f32 	%p19, %f38, %f37;
	add.s16 	%rs44, %rs18, 13;
	selp.f32 	%f39, %f38, %f37, %p19;
	selp.b16 	%rs45, %rs44, %rs43, %p19;
	add.s64 	%rd20, %rd19, %rd6;
	ld.global.f32 	%f40, [%rd20];
	setp.gt.f32 	%p20, %f40, %f39;
	add.s16 	%rs46, %rs18, 14;
	selp.f32 	%f41, %f40, %f39, %p20;
	selp.b16 	%rs47, %rs46, %rs45, %p20;
	add.s64 	%rd21, %rd20, %rd6;
	ld.global.f32 	%f42, [%rd21];
	setp.gt.f32 	%p21, %f42, %f41;
	add.s16 	%rs48, %rs18, 15;
	selp.f32 	%f67, %f42, %f41, %p21;
	selp.b16 	%rs82, %rs48, %rs47, %p21;
	add.s32 	%r48, %r48, 16;
	add.s32 	%r47, %r47, 16;
	add.s32 	%r46, %r46, %r8;
	setp.ne.s32 	%p22, %r47, 0;
	@%p22 bra 	$L__BB1_4;
$L__BB1_5:
	setp.eq.s32 	%p23, %r5, 0;
	@%p23 bra 	$L__BB1_14;
	and.b32  	%r16, %r32, 7;
	setp.lt.u32 	%p24, %r5, 8;
	@%p24 bra 	$L__BB1_8;
	mad.lo.s32 	%r43, %r4, %r50, %r3;
	mul.wide.s32 	%rd22, %r43, 4;
	add.s64 	%rd23, %rd1, %rd22;
	ld.global.f32 	%f43, [%rd23];
	setp.gt.f32 	%p25, %f43, %f67;
	cvt.u16.u32 	%rs50, %r50;
	selp.f32 	%f44, %f43, %f67, %p25;
	selp.b16 	%rs51, %rs50, %rs82, %p25;
	mul.wide.s32 	%rd24, %r4, 4;
	add.s64 	%rd25, %rd23, %rd24;
	ld.global.f32 	%f45, [%rd25];
	setp.gt.f32 	%p26, %f45, %f44;
	add.s16 	%rs52, %rs50, 1;
	selp.f32 	%f46, %f45, %f44, %p26;
	selp.b16 	%rs53, %rs52, %rs51, %p26;
	add.s64 	%rd26, %rd25, %rd24;
	ld.global.f32 	%f47, [%rd26];
	setp.gt.f32 	%p27, %f47, %f46;
	add.s16 	%rs54, %rs50, 2;
	selp.f32 	%f48, %f47, %f46, %p27;
	selp.b16 	%rs55, %rs54, %rs53, %p27;
	add.s64 	%rd27, %rd26, %rd24;
	ld.global.f32 	%f49, [%rd27];
	setp.gt.f32 	%p28, %f49, %f48;
	add.s16 	%rs56, %rs50, 3;
	selp.f32 	%f50, %f49, %f48, %p28;
	selp.b16 	%rs57, %rs56, %rs55, %p28;
	add.s64 	%rd28, %rd27, %rd24;
	ld.global.f32 	%f51, [%rd28];
	setp.gt.f32 	%p29, %f51, %f50;
	add.s16 	%rs58, %rs50, 4;
	selp.f32 	%f52, %f51, %f50, %p29;
	selp.b16 	%rs59, %rs58, %rs57, %p29;
	add.s64 	%rd29, %rd28, %rd24;
	ld.global.f32 	%f53, [%rd29];
	setp.gt.f32 	%p30, %f53, %f52;
	add.s16 	%rs60, %rs50, 5;
	selp.f32 	%f54, %f53, %f52, %p30;
	selp.b16 	%rs61, %rs60, %rs59, %p30;
	add.s64 	%rd30, %rd29, %rd24;
	ld.global.f32 	%f55, [%rd30];
	setp.gt.f32 	%p31, %f55, %f54;
	add.s16 	%rs62, %rs50, 6;
	selp.f32 	%f56, %f55, %f54, %p31;
	selp.b16 	%rs63, %rs62, %rs61, %p31;
	add.s64 	%rd31, %rd30, %rd24;
	ld.global.f32 	%f57, [%rd31];
	setp.gt.f32 	%p32, %f57, %f56;
	add.s16 	%rs64, %rs50, 7;
	selp.f32 	%f67, %f57, %f56, %p32;
	selp.b16 	%rs82, %rs64, %rs63, %p32;
	add.s32 	%r50, %r50, 8;
$L__BB1_8:
	setp.eq.s32 	%p33, %r16, 0;
	@%p33 bra 	$L__BB1_14;
	and.b32  	%r19, %r32, 3;
	setp.lt.u32 	%p34, %r16, 4;
	@%p34 bra 	$L__BB1_11;
	mad.lo.s32 	%r44, %r4, %r50, %r3;
	mul.wide.s32 	%rd32, %r44, 4;
	add.s64 	%rd33, %rd1, %rd32;
	ld.global.f32 	%f58, [%rd33];
	setp.gt.f32 	%p35, %f58, %f67;
	cvt.u16.u32 	%rs66, %r50;
	selp.f32 	%f59, %f58, %f67, %p35;
	selp.b16 	%rs67, %rs66, %rs82, %p35;
	mul.wide.s32 	%rd34, %r4, 4;
	add.s64 	%rd35, %rd33, %rd34;
	ld.global.f32 	%f60, [%rd35];
	setp.gt.f32 	%p36, %f60, %f59;
	add.s16 	%rs68, %rs66, 1;
	selp.f32 	%f61, %f60, %f59, %p36;
	selp.b16 	%rs69, %rs68, %rs67, %p36;
	add.s64 	%rd36, %rd35, %rd34;
	ld.global.f32 	%f62, [%rd36];
	setp.gt.f32 	%p37, %f62, %f61;
	add.s16 	%rs70, %rs66, 2;
	selp.f32 	%f63, %f62, %f61, %p37;
	selp.b16 	%rs71, %rs70, %rs69, %p37;
	add.s64 	%rd37, %rd36, %rd34;
	ld.global.f32 	%f64, [%rd37];
	setp.gt.f32 	%p38, %f64, %f63;
	add.s16 	%rs72, %rs66, 3;
	selp.f32 	%f67, %f64, %f63, %p38;
	selp.b16 	%rs82, %rs72, %rs71, %p38;
	add.s32 	%r50, %r50, 4;
$L__BB1_11:
	setp.eq.s32 	%p39, %r19, 0;
	@%p39 bra 	$L__BB1_14;
	mad.lo.s32 	%r45, %r50, %r33, %r40;
	mad.lo.s32 	%r53, %r30, %r45, %r1;
	neg.s32 	%r52, %r19;
$L__BB1_13:
	.pragma "nounroll";
	mul.wide.s32 	%rd38, %r53, 4;
	add.s64 	%rd39, %rd1, %rd38;
	ld.global.f32 	%f65, [%rd39];
	setp.gt.f32 	%p40, %f65, %f67;
	cvt.u16.u32 	%rs73, %r50;
	selp.f32 	%f67, %f65, %f67, %p40;
	selp.b16 	%rs82, %rs73, %rs82, %p40;
	add.s32 	%r50, %r50, 1;
	add.s32 	%r53, %r53, %r4;
	add.s32 	%r52, %r52, 1;
	setp.ne.s32 	%p41, %r52, 0;
	@%p41 bra 	$L__BB1_13;
$L__BB1_14:
	cvt.s64.s32 	%rd40, %r3;
	cvta.to.global.u64 	%rd41, %rd2;
	add.s64 	%rd42, %rd41, %rd40;
	st.global.u8 	[%rd42], %rs82;
$L__BB1_15:
	ret;

}
	// .globl	_Z34argmax_with_confidence_kernel_implPKfP6uchar2iii
.visible .entry _Z34argmax_with_confidence_kernel_implPKfP6uchar2iii(
	.param .u64 .ptr .align 1 _Z34argmax_with_confidence_kernel_implPKfP6uchar2iii_param_0,
	.param .u64 .ptr .align 1 _Z34argmax_with_confidence_kernel_implPKfP6uchar2iii_param_1,
	.param .u32 _Z34argmax_with_confidence_kernel_implPKfP6uchar2iii_param_2,
	.param .u32 _Z34argmax_with_confidence_kernel_implPKfP6uchar2iii_param_3,
	.param .u32 _Z34argmax_with_confidence_kernel_implPKfP6uchar2iii_param_4
)
{
	.reg .pred 	%p<42>;
	.reg .b16 	%rs<84>;
	.reg .b32 	%r<58>;
	.reg .b32 	%f<97>;
	.reg .b64 	%rd<43>;

	ld.param.u64 	%rd3, [_Z34argmax_with_confidence_kernel_implPKfP6uchar2iii_param_0];
	ld.param.u64 	%rd2, [_Z34argmax_with_confidence_kernel_implPKfP6uchar2iii_param_1];
	ld.param.u32 	%r30, [_Z34argmax_with_confidence_kernel_implPKfP6uchar2iii_param_2];
	ld.param.u32 	%r33, [_Z34argmax_with_confidence_kernel_implPKfP6uchar2iii_param_3];
	ld.param.u32 	%r32, [_Z34argmax_with_confidence_kernel_implPKfP6uchar2iii_param_4];
	cvta.to.global.u64 	%rd1, %rd3;
	mov.u32 	%r34, %ctaid.x;
	mov.u32 	%r35, %ntid.x;
	mov.u32 	%r36, %tid.x;
	mad.lo.s32 	%r1, %r34, %r35, %r36;
	mov.u32 	%r37, %ctaid.y;
	mov.u32 	%r38, %ntid.y;
	mov.u32 	%r39, %tid.y;
	mad.lo.s32 	%r40, %r37, %r38, %r39;
	setp.ge.s32 	%p1, %r1, %r30;
	setp.ge.s32 	%p2, %r40, %r33;
	or.pred  	%p3, %p1, %p2;
	@%p3 bra 	$L__BB2_15;
	mad.lo.s32 	%r3, %r30, %r40, %r1;
	mul.lo.s32 	%r4, %r33, %r30;
	setp.lt.s32 	%p4, %r32, 1;
	mov.b16 	%rs83, 0;
	mov.f32 	%f96, 0fC9742400;
	@%p4 bra 	$L__BB2_14;
	and.b32  	%r5, %r32, 15;
	setp.lt.u32 	%p5, %r32, 16;
	mov.f32 	%f96, 0fC9742400;
	mov.b16 	%rs83, 0;
	mov.b32 	%r53, 0;
	@%p5 bra 	$L__BB2_5;
	and.b32  	%r53, %r32, 2147483632;
	neg.s32 	%r50, %r53;
	shl.b32 	%r8, %r4, 4;
	mov.f32 	%f96, 0fC9742400;
	mov.b16 	%rs83, 0;
	mov.b32 	%r51, 0;
	mul.wide.s32 	%rd6, %r4, 4;
	mov.u32 	%r49, %r3;
$L__BB2_4:
	.pragma "nounroll";
	mul.wide.s32 	%rd4, %r49, 4;
	add.s64 	%rd5, %rd1, %rd4;
	ld.global.f32 	%f18, [%rd5];
	setp.gt.f32 	%p6, %f18, %f96;
	cvt.u16.u32 	%rs18, %r51;
	selp.f32 	%f19, %f18, %f96, %p6;
	selp.b16 	%rs19, %rs18, %rs83, %p6;
	add.s64 	%rd7, %rd5, %rd6;
	ld.global.f32 	%f20, [%rd7];
	setp.gt.f32 	%p7, %f20, %f19;
	add.s16 	%rs20, %rs18, 1;
	selp.f32 	%f21, %f20, %f19, %p7;
	selp.b16 	%rs21, %rs20, %rs19, %p7;
	add.s64 	%rd8, %rd7, %rd6;
	ld.global.f32 	%f22, [%rd8];
	setp.gt.f32 	%p8, %f22, %f21;
	add.s16 	%rs22, %rs18, 2;
	selp.f32 	%f23, %f22, %f21, %p8;
	selp.b16 	%rs23, %rs22, %rs21, %p8;
	add.s64 	%rd9, %rd8, %rd6;
	ld.global.f32 	%f24, [%rd9];
	setp.gt.f32 	%p9, %f24, %f23;
	add.s16 	%rs24, %rs18, 3;
	selp.f32 	%f25, %f24, %f23, %p9;
	selp.b16 	%rs25, %rs24, %rs23, %p9;
	add.s64 	%rd10, %rd9, %rd6;
	ld.global.f32 	%f26, [%rd10];
	setp.gt.f32 	%p10, %f26, %f25;
	add.s16 	%rs26, %rs18, 4;
	selp.f32 	%f27, %f26, %f25, %p10;
	selp.b16 	%rs27, %rs26, %rs25, %p10;
	add.s64 	%rd11, %rd10, %rd6;
	ld.global.f32 	%f28, [%rd11];
	setp.gt.f32 	%p11, %f28, %f27;
	add.s16 	%rs28, %rs18, 5;
	selp.f32 	%f29, %f28, %f27, %p11;
	selp.b16 	%rs29, %rs28, %rs27, %p11;
	add.s64 	%rd12, %rd11, %rd6;
	ld.global.f32 	%f30, [%rd12];
	setp.gt.f32 	%p12, %f30, %f29;
	add.s16 	%rs30, %rs18, 6;
	selp.f32 	%f31, %f30, %f29, %p12;
	selp.b16 	%rs31, %rs30, %rs29, %p12;
	add.s64 	%rd13, %rd12, %rd6;
	ld.global.f32 	%f32, [%rd13];
	setp.gt.f32 	%p13, %f32, %f31;
	add.s16 	%rs32, %rs18, 7;
	selp.f32 	%f33, %f32, %f31, %p13;
	selp.b16 	%rs33, %rs32, %rs31, %p13;
	add.s64 	%rd14, %rd13, %rd6;
	ld.global.f32 	%f34, [%rd14];
	setp.gt.f32 	%p14, %f34, %f33;
	add.s16 	%rs34, %rs18, 8;
	selp.f32 	%f35, %f34, %f33, %p14;
	selp.b16 	%rs35, %rs34, %rs33, %p14;
	add.s64 	%rd15, %rd14, %rd6;
	ld.global.f32 	%f36, [%rd15];
	setp.gt.f32 	%p15, %f36, %f35;
	add.s16 	%rs36, %rs18, 9;
	selp.f32 	%f37, %f36, %f35, %p15;
	selp.b16 	%rs37, %rs36, %rs35, %p15;
	add.s64 	%rd16, %rd15, %rd6;
	ld.global.f32 	%f38, [%rd16];
	setp.gt.f32 	%p16, %f38, %f37;
	add.s16 	%rs38, %rs18, 10;
	selp.f32 	%f39, %f38, %f37, %p16;
	selp.b16 	%rs39, %rs38, %rs37, %p16;
	add.s64 	%rd17, %rd16, %rd6;
	ld.global.f32 	%f40, [%rd17];
	setp.gt.f32 	%p17, %f40, %f39;
	add.s16 	%rs40, %rs18, 11;
	selp.f32 	%f41, %f40, %f39, %p17;
	selp.b16 	%rs41, %rs40, %rs39, %p17;
	add.s64 	%rd18, %rd17, %rd6;
	ld.global.f32 	%f42, [%rd18];
	setp.gt.f32 	%p18, %f42, %f41;
	add.s16 	%rs42, %rs18, 12;
	selp.f32 	%f43, %f42, %f41, %p18;
	selp.b16 	%rs43, %rs42, %rs41, %p18;
	add.s64 	%rd19, %rd18, %rd6;
	ld.global.f32 	%f44, [%rd19];
	setp.gt.f32 	%p19, %f44, %f43;
	add.s16 	%rs44, %rs18, 13;
	selp.f32 	%f45, %f44, %f43, %p19;
	selp.b16 	%rs45, %rs44, %rs43, %p19;
	add.s64 	%rd20, %rd19, %rd6;
	ld.global.f32 	%f46, [%rd20];
	setp.gt.f32 	%p20, %f46, %f45;
	add.s16 	%rs46, %rs18, 14;
	selp.f32 	%f47, %f46, %f45, %p20;
	selp.b16 	%rs47, %rs46, %rs45, %p20;
	add.s64 	%rd21, %rd20, %rd6;
	ld.global.f32 	%f48, [%rd21];
	setp.gt.f32 	%p21, %f48, %f47;
	add.s16 	%rs48, %rs18, 15;
	selp.f32 	%f96, %f48, %f47, %p21;
	selp.b16 	%rs83, %rs48, %rs47, %p21;
	add.s32 	%r51, %r51, 16;
	add.s32 	%r50, %r50, 16;
	add.s32 	%r49, %r49, %r8;
	setp.ne.s32 	%p22, %r50, 0;
	@%p22 bra 	$L__BB2_4;
$L__BB2_5:
	setp.eq.s32 	%p23, %r5, 0;
	@%p23 bra 	$L__BB2_14;
	and.b32  	%r16, %r32, 7;
	setp.lt.u32 	%p24, %r5, 8;
	@%p24 bra 	$L__BB2_8;
	mad.lo.s32 	%r43, %r4, %r53, %r3;
	mul.wide.s32 	%rd22, %r43, 4;
	add.s64 	%rd23, %rd1, %rd22;
	ld.global.f32 	%f50, [%rd23];
	setp.gt.f32 	%p25, %f50, %f96;
	cvt.u16.u32 	%rs50, %r53;
	selp.f32 	%f51, %f50, %f96, %p25;
	selp.b16 	%rs51, %rs50, %rs83, %p25;
	mul.wide.s32 	%rd24, %r4, 4;
	add.s64 	%rd25, %rd23, %rd24;
	ld.global.f32 	%f52, [%rd25];
	setp.gt.f32 	%p26, %f52, %f51;
	add.s16 	%rs52, %rs50, 1;
	selp.f32 	%f53, %f52, %f51, %p26;
	selp.b16 	%rs53, %rs52, %rs51, %p26;
	add.s64 	%rd26, %rd25, %rd24;
	ld.global.f32 	%f54, [%rd26];
	setp.gt.f32 	%p27, %f54, %f53;
	add.s16 	%rs54, %rs50, 2;
	selp.f32 	%f55, %f54, %f53, %p27;
	selp.b16 	%rs55, %rs54, %rs53, %p27;
	add.s64 	%rd27, %rd26, %rd24;
	ld.global.f32 	%f56, [%rd27];
	setp.gt.f32 	%p28, %f56, %f55;
	add.s16 	%rs56, %rs50, 3;
	selp.f32 	%f57, %f56, %f55, %p28;
	selp.b16 	%rs57, %rs56, %rs55, %p28;
	add.s64 	%rd28, %rd27, %rd24;
	ld.global.f32 	%f58, [%rd28];
	setp.gt.f32 	%p29, %f58, %f57;
	add.s16 	%rs58, %rs50, 4;
	selp.f32 	%f59, %f58, %f57, %p29;
	selp.b16 	%rs59, %rs58, %rs57, %p29;
	add.s64 	%rd29, %rd28, %rd24;
	ld.global.f32 	%f60, [%rd29];
	setp.gt.f32 	%p30, %f60, %f59;
	add.s16 	%rs60, %rs50, 5;
	selp.f32 	%f61, %f60, %f59, %p30;
	selp.b16 	%rs61, %rs60, %rs59, %p30;
	add.s64 	%rd30, %rd29, %rd24;
	ld.global.f32 	%f62, [%rd30];
	setp.gt.f32 	%p31, %f62, %f61;
	add.s16 	%rs62, %rs50, 6;
	selp.f32 	%f63, %f62, %f61, %p31;
	selp.b16 	%rs63, %rs62, %rs61, %p31;
	add.s64 	%rd31, %rd30, %rd24;
	ld.global.f32 	%f64, [%rd31];
	setp.gt.f32 	%p32, %f64, %f63;
	add.s16 	%rs64, %rs50, 7;
	selp.f32 	%f96, %f64, %f63, %p32;
	selp.b16 	%rs83, %rs64, %rs63, %p32;
	add.s32 	%r53, %r53, 8;
$L__BB2_8:
	setp.eq.s32 	%p33, %r16, 0;
	@%p33 bra 	$L__BB2_14;
	and.b32  	%r19, %r32, 3;
	setp.lt.u32 	%p34, %r16, 4;
	@%p34 bra 	$L__BB2_11;
	mad.lo.s32 	%r44, %r4, %r53, %r3;
	mul.wide.s32 	%rd32, %r44, 4;
	add.s64 	%rd33, %rd1, %rd32;
	ld.global.f32 	%f66, [%rd33];
	setp.gt.f32 	%p35, %f66, %f96;
	cvt.u16.u32 	%rs66, %r53;
	selp.f32 	%f67, %f66, %f96, %p35;
	selp.b16 	%rs67, %rs66, %rs83, %p35;
	mul.wide.s32 	%rd34, %r4, 4;
	add.s64 	%rd35, %rd33, %rd34;
	ld.global.f32 	%f68, [%rd35];
	setp.gt.f32 	%p36, %f68, %f67;
	add.s16 	%rs68, %rs66, 1;
	selp.f32 	%f69, %f68, %f67, %p36;
	selp.b16 	%rs69, %rs68, %rs67, %p36;
	add.s64 	%rd36, %rd35, %rd34;
	ld.global.f32 	%f70, [%rd36];
	setp.gt.f32 	%p37, %f70, %f69;
	add.s16 	%rs70, %rs66, 2;
	selp.f32 	%f71, %f70, %f69, %p37;
	selp.b16 	%rs71, %rs70, %rs69, %p37;
	add.s64 	%rd37, %rd36, %rd34;
	ld.global.f32 	%f72, [%rd37];
	setp.gt.f32 	%p38, %f72, %f71;
	add.s16 	%rs72, %rs66, 3;
	selp.f32 	%f96, %f72, %f71, %p38;
	selp.b16 	%rs83, %rs72, %rs71, %p38;
	add.s32 	%r53, %r53, 4;
$L__BB2_11:
	setp.eq.s32 	%p39, %r19, 0;
	@%p39 bra 	$L__BB2_14;
	mad.lo.s32 	%r45, %r53, %r33, %r40;
	mad.lo.s32 	%r56, %r30, %r45, %r1;
	neg.s32 	%r55, %r19;
$L__BB2_13:
	.pragma "nounroll";
	mul.wide.s32 	%rd38, %r56, 4;
	add.s64 	%rd39, %rd1, %rd38;
	ld.global.f32 	%f73, [%rd39];
	setp.gt.f32 	%p40, %f73, %f96;
	cvt.u16.u32 	%rs73, %r53;
	selp.f32 	%f96, %f73, %f96, %p40;
	selp.b16 	%rs83, %rs73, %rs83, %p40;
	add.s32 	%r53, %r53, 1;
	add.s32 	%r56, %r56, %r4;
	add.s32 	%r55, %r55, 1;
	setp.ne.s32 	%p41, %r55, 0;
	@%p41 bra 	$L__BB2_13;
$L__BB2_14:
	fma.rn.f32 	%f74, %f96, 0fBBBB989D, 0f3F000000;
	cvt.sat.f32.f32 	%f75, %f74;
	mov.f32 	%f76, 0f4B400001;
	mov.f32 	%f77, 0f437C0000;
	fma.rm.f32 	%f78, %f75, %f77, %f76;
	add.f32 	%f79, %f78, 0fCB40007F;
	neg.f32 	%f80, %f79;
	fma.rn.f32 	%f81, %f96, 0fBFB8AA3B, %f80;
	fma.rn.f32 	%f82, %f96, 0fB2A57060, %f81;
	mov.b32 	%r46, %f78;
	shl.b32 	%r47, %r46, 23;
	mov.b32 	%f83, %r47;
	ex2.approx.ftz.f32 	%f84, %f82;
	fma.rn.f32 	%f85, %f84, %f83, 0f3F800000;
	rcp.rn.f32 	%f86, %f85;
	mul.f32 	%f87, %f86, 0f42C80000;
	cvt.rzi.u32.f32 	%r48, %f87;
	cvt.u16.u32 	%rs74, %r48;
	cvta.to.global.u64 	%rd40, %rd2;
	mul.wide.s32 	%rd41, %r3, 2;
	add.s64 	%rd42, %rd40, %rd41;
	st.global.v2.u8 	[%rd42], {%rs83, %rs74};
$L__BB2_15:
	ret;

}


// ===== COMPILED SASS (sm_100) =====

	.target	sm_100

	.elftype	@"ET_EXEC"


//--------------------- .note.nv.tkinfo           --------------------------
	.section	.note.nv.tkinfo,"",@"SHT_NOTE"
	.sectionflags	@"SHF_NOTE_NV_TKINFO"
	.tkinfo
        /*0018*/ 	.word	0x00000002
        /*0030*/ 	.string	""
        /*0030*/ 	.string	"ptxas"
        /*0030*/ 	.string	"Cuda compilation tools, release 13.0, V13.0.88"
        /*0030*/ 	.string	"Build cuda_13.0.r13.0/compiler.36424714_0"
        /*0030*/ 	.string	"-arch sm_100 -m 64 "



//--------------------- .note.nv.cuinfo           --------------------------
	.section	.note.nv.cuinfo,"",@"SHT_NOTE"
	.sectionflags	@"SHF_NOTE_NV_CUINFO"
        /*0018*/ 	.short	0x0002
        /*001a*/ 	.short	0x0064
        /*001c*/ 	.short	0x0082
	.zero		2


//--------------------- .nv.info                  --------------------------
	.section	.nv.info,"",@"SHT_CUDA_INFO"
	.align	4


	//----- nvinfo : EIATTR_REGCOUNT
	.align		4
        /*0000*/ 	.byte	0x04, 0x2f
        /*0002*/ 	.short	(.L_1 - .L_0)
	.align		4
.L_0:
        /*0004*/ 	.word	index@(_Z22preprocess_kernel_implPKhPfii6float3S2_)
        /*0008*/ 	.word	0x00000013


	//----- nvinfo : EIATTR_FRAME_SIZE
	.align		4
.L_1:
        /*000c*/ 	.byte	0x04, 0x11
        /*000e*/ 	.short	(.L_3 - .L_2)
	.align		4
.L_2:
        /*0010*/ 	.word	index@($__internal_1_$__cuda_sm3x_div_rn_noftz_f32_slowpath)
        /*0014*/ 	.word	0x00000000


	//----- nvinfo : EIATTR_FRAME_SIZE
	.align		4
.L_3:
        /*0018*/ 	.byte	0x04, 0x11
        /*001a*/ 	.short	(.L_5 - .L_4)
	.align		4
.L_4:
        /*001c*/ 	.word	index@(_Z22preprocess_kernel_implPKhPfii6float3S2_)
        /*0020*/ 	.word	0x00000000


	//----- nvinfo : EIATTR_REGCOUNT
	.align		4
.L_5:
        /*0024*/ 	.byte	0x04, 0x2f
        /*0026*/ 	.short	(.L_7 - .L_6)
	.align		4
.L_6:
        /*0028*/ 	.word	index@(_Z18argmax_kernel_implPKfPhiii)
        /*002c*/ 	.word	0x00000020


	//----- nvinfo : EIATTR_FRAME_SIZE
	.align		4
.L_7:
        /*0030*/ 	.byte	0x04, 0x11
        /*0032*/ 	.short	(.L_9 - .L_8)
	.align		4
.L_8:
        /*0034*/ 	.word	index@(_Z18argmax_kernel_implPKfPhiii)
        /*0038*/ 	.word	0x00000000


	//----- nvinfo : EIATTR_REGCOUNT
	.align		4
.L_9:
        /*003c*/ 	.byte	0x04, 0x2f
        /*003e*/ 	.short	(.L_11 - .L_10)
	.align		4
.L_10:
        /*0040*/ 	.word	index@(_Z34argmax_with_confidence_kernel_implPKfP6uchar2iii)
        /*0044*/ 	.word	0x00000020


	//----- nvinfo : EIATTR_FRAME_SIZE
	.align		4
.L_11:
        /*0048*/ 	.byte	0x04, 0x11
        /*004a*/ 	.short	(.L_13 - .L_12)
	.align		4
.L_12:
        /*004c*/ 	.word	index@($__internal_0_$__cuda_sm20_rcp_rn_f32_slowpath)
        /*0050*/ 	.word	0x00000000


	//----- nvinfo : EIATTR_FRAME_SIZE
	.align		4
.L_13:
        /*0054*/ 	.byte	0x04, 0x11
        /*0056*/ 	.short	(.L_15 - .L_14)
	.align		4
.L_14:
        /*0058*/ 	.word	index@(_Z34argmax_with_confidence_kernel_implPKfP6uchar2iii)
        /*005c*/ 	.word	0x00000000


	//----- nvinfo : EIATTR_MIN_STACK_SIZE
	.align		4
.L_15:
        /*0060*/ 	.byte	0x04, 0x12
        /*0062*/ 	.short	(.L_17 - .L_16)
	.align		4
.L_16:
        /*0064*/ 	.word	index@(_Z34argmax_with_confidence_kernel_implPKfP6uchar2iii)
        /*0068*/ 	.word	0x00000000


	//----- nvinfo : EIATTR_MIN_STACK_SIZE
	.align		4
.L_17:
        /*006c*/ 	.byte	0x04, 0x12
        /*006e*/ 	.short	(.L_19 - .L_18)
	.align		4
.L_18:
        /*0070*/ 	.word	index@(_Z18argmax_kernel_implPKfPhiii)
        /*0074*/ 	.word	0x00000000


	//----- nvinfo : EIATTR_MIN_STACK_SIZE
	.align		4
.L_19:
        /*0078*/ 	.byte	0x04, 0x12
        /*007a*/ 	.short	(.L_21 - .L_20)
	.align		4
.L_20:
        /*007c*/ 	.word	index@(_Z22preprocess_kernel_implPKhPfii6float3S2_)
        /*0080*/ 	.word	0x00000000
.L_21:


//--------------------- .nv.compat                --------------------------
	.section	.nv.compat,"",@"SHT_CUDA_COMPAT_INFO"
	.align	4
        /*0000*/ 	.byte	0x02, 0x09, 0x00, 0x00, 0x02, 0x02, 0x01, 0x00, 0x02, 0x05, 0x05, 0x00, 0x03, 0x07, 0x01, 0x01
        /*0010*/ 	.byte	0x02, 0x03, 0x00, 0x00, 0x02, 0x06, 0x01, 0x00, 0x04, 0x0b, 0x08, 0x00, 0x01, 0x00, 0x00, 0x00
        /*0020*/ 	.byte	0x00, 0x00, 0x00, 0x00


//--------------------- .nv.info._Z34argmax_with_confidence_kernel_implPKfP6uchar2iii --------------------------
	.section	.nv.info._Z34argmax_with_confidence_kernel_implPKfP6uchar2iii,"",@"SHT_CUDA_INFO"
	.sectionflags	@""
	.align	4


	//----- nvinfo : EIATTR_CUDA_API_VERSION
	.align		4
        /*0000*/ 	.byte	0x04, 0x37
        /*0002*/ 	.short	(.L_23 - .L_22)
.L_22:
        /*0004*/ 	.word	0x00000082


	//----- nvinfo : EIATTR_KPARAM_INFO
	.align		4
.L_23:
        /*0008*/ 	.byte	0x04, 0x17
        /*000a*/ 	.short	(.L_25 - .L_24)
.L_24:
        /*000c*/ 	.word	0x00000000
        /*0010*/ 	.short	0x0004
        /*0012*/ 	.short	0x0018
        /*0014*/ 	.byte	0x00, 0xf0, 0x11, 0x00


	//----- nvinfo : EIATTR_KPARAM_INFO
	.align		4
.L_25:
        /*0018*/ 	.byte	0x04, 0x17
        /*001a*/ 	.short	(.L_27 - .L_26)
.L_26:
        /*001c*/ 	.word	0x00000000
        /*0020*/ 	.short	0x0003
        /*0022*/ 	.short	0x0014
        /*0024*/ 	.byte	0x00, 0xf0, 0x11, 0x00


	//----- nvinfo : EIATTR_KPARAM_INFO
	.align		4
.L_27:
        /*0028*/ 	.byte	0x04, 0x17
        /*002a*/ 	.short	(.L_29 - .L_28)
.L_28:
        /*002c*/ 	.word	0x00000000
        /*0030*/ 	.short	0x0002
        /*0032*/ 	.short	0x0010
        /*0034*/ 	.byte	0x00, 0xf0, 0x11, 0x00


	//----- nvinfo : EIATTR_KPARAM_INFO
	.align		4
.L_29:
        /*0038*/ 	.byte	0x04, 0x17
        /*003a*/ 	.short	(.L_31 - .L_30)
.L_30:
        /*003c*/ 	.word	0x00000000
        /*0040*/ 	.short	0x0001
        /*0042*/ 	.short	0x0008
        /*0044*/ 	.byte	0x00, 0xf5, 0x21, 0x00


	//----- nvinfo : EIATTR_KPARAM_INFO
	.align		4
.L_31:
        /*0048*/ 	.byte	0x04, 0x17
        /*004a*/ 	.short	(.L_33 - .L_32)
.L_32:
        /*004c*/ 	.word	0x00000000
        /*0050*/ 	.short	0x0000
        /*0052*/ 	.short	0x0000
        /*0054*/ 	.byte	0x00, 0xf5, 0x21, 0x00


	//----- nvinfo : EIATTR_SPARSE_MMA_MASK
	.align		4
.L_33:
        /*0058*/ 	.byte	0x03, 0x50
        /*005a*/ 	.short	0x0000


	//----- nvinfo : EIATTR_MAXREG_COUNT
	.align		4
        /*005c*/ 	.byte	0x03, 0x1b
        /*005e*/ 	.short	0x00ff


	//----- nvinfo : EIATTR_MERCURY_ISA_VERSION
	.align		4
        /*0060*/ 	.byte	0x03, 0x5f
        /*0062*/ 	.short	0x0101


	//----- nvinfo : EIATTR_VRC_CTA_INIT_COUNT
	.align		4
        /*0064*/ 	.byte	0x02, 0x4a
	.zero		1
	.zero		1


	//----- nvinfo : EIATTR_EXIT_INSTR_OFFSETS
	.align		4
        /*0068*/ 	.byte	0x04, 0x1c
        /*006a*/ 	.short	(.L_35 - .L_34)


	//   ....[0]....
.L_34:
        /*006c*/ 	.word	0x000000c0


	//   ....[1]....
        /*0070*/ 	.word	0x00000f10


	//----- nvinfo : EIATTR_CRS_STACK_SIZE
	.align		4
.L_35:
        /*0074*/ 	.byte	0x04, 0x1e
        /*0076*/ 	.short	(.L_37 - .L_36)
.L_36:
        /*0078*/ 	.word	0x00000000


	//----- nvinfo : EIATTR_CBANK_PARAM_SIZE
	.align		4
.L_37:
        /*007c*/ 	.byte	0x03, 0x19
        /*007e*/ 	.short	0x001c


	//----- nvinfo : EIATTR_PARAM_CBANK
	.align		4
        /*0080*/ 	.byte	0x04, 0x0a
        /*0082*/ 	.short	(.L_39 - .L_38)
	.align		4
.L_38:
        /*0084*/ 	.word	index@(.nv.constant0._Z34argmax_with_confidence_kernel_implPKfP6uchar2iii)
        /*0088*/ 	.short	0x0380
        /*008a*/ 	.short	0x001c


	//----- nvinfo : EIATTR_SW_WAR
	.align		4
.L_39:
        /*008c*/ 	.byte	0x04, 0x36
        /*008e*/ 	.short	(.L_41 - .L_40)
.L_40:
        /*0090*/ 	.word	0x00000008
.L_41:


//--------------------- .nv.info._Z18argmax_kernel_implPKfPhiii --------------------------
	.section	.nv.info._Z18argmax_kernel_implPKfPhiii,"",@"SHT_CUDA_INFO"
	.sectionflags	@""
	.align	4


	//----- nvinfo : EIATTR_CUDA_API_VERSION
	.align		4
        /*0000*/ 	.byte	0x04, 0x37
        /*0002*/ 	.short	(.L_43 - .L_42)
.L_42:
        /*0004*/ 	.word	0x00000082


	//----- nvinfo : EIATTR_KPARAM_INFO
	.align		4
.L_43:
        /*0008*/ 	.byte	0x04, 0x17
        /*000a*/ 	.short	(.L_45 - .L_44)
.L_44:
        /*000c*/ 	.word	0x00000000
        /*0010*/ 	.short	0x0004
        /*0012*/ 	.short	0x0018
        /*0014*/ 	.byte	0x00, 0xf0, 0x11, 0x00


	//----- nvinfo : EIATTR_KPARAM_INFO
	.align		4
.L_45:
        /*0018*/ 	.byte	0x04, 0x17
        /*001a*/ 	.short	(.L_47 - .L_46)
.L_46:
        /*001c*/ 	.word	0x00000000
        /*0020*/ 	.short	0x0003
        /*0022*/ 	.short	0x0014
        /*0024*/ 	.byte	0x00, 0xf0, 0x11, 0x00


	//----- nvinfo : EIATTR_KPARAM_INFO
	.align		4
.L_47:
        /*0028*/ 	.byte	0x04, 0x17
        /*002a*/ 	.short	(.L_49 - .L_48)
.L_48:
        /*002c*/ 	.word	0x00000000
        /*0030*/ 	.short	0x0002
        /*0032*/ 	.short	0x0010
        /*0034*/ 	.byte	0x00, 0xf0, 0x11, 0x00


	//----- nvinfo : EIATTR_KPARAM_INFO
	.align		4
.L_49:
        /*0038*/ 	.byte	0x04, 0x17
        /*003a*/ 	.short	(.L_51 - .L_50)
.L_50:
        /*003c*/ 	.word	0x00000000
        /*0040*/ 	.short	0x0001
        /*0042*/ 	.short	0x0008
        /*0044*/ 	.byte	0x00, 0xf5, 0x21, 0x00


	//----- nvinfo : EIATTR_KPARAM_INFO
	.align		4
.L_51:
        /*0048*/ 	.byte	0x04, 0x17
        /*004a*/ 	.short	(.L_53 - .L_52)
.L_52:
        /*004c*/ 	.word	0x00000000
        /*0050*/ 	.short	0x0000
        /*0052*/ 	.short	0x0000
        /*0054*/ 	.byte	0x00, 0xf5, 0x21, 0x00


	//----- nvinfo : EIATTR_SPARSE_MMA_MASK
	.align		4
.L_53:
        /*0058*/ 	.byte	0x03, 0x50
        /*005a*/ 	.short	0x0000


	//----- nvinfo : EIATTR_MAXREG_COUNT
	.align		4
        /*005c*/ 	.byte	0x03, 0x1b
        /*005e*/ 	.short	0x00ff


	//----- nvinfo : EIATTR_MERCURY_ISA_VERSION
	.align		4
        /*0060*/ 	.byte	0x03, 0x5f
        /*0062*/ 	.short	0x0101


	//----- nvinfo : EIATTR_VRC_CTA_INIT_COUNT
	.align		4
        /*0064*/ 	.byte	0x02, 0x4a
	.zero		1
	.zero		1


	//----- nvinfo : EIATTR_EXIT_INSTR_OFFSETS
	.align		4
        /*0068*/ 	.byte	0x04, 0x1c
        /*006a*/ 	.short	(.L_55 - .L_54)


	//   ....[0]....
.L_54:
        /*006c*/ 	.word	0x000000c0


	//   ....[1]....
        /*0070*/ 	.word	0x00000d70


	//----- nvinfo : EIATTR_CBANK_PARAM_SIZE
	.align		4
.L_55:
        /*0074*/ 	.byte	0x03, 0x19
        /*0076*/ 	.short	0x001c


	//----- nvinfo : EIATTR_PARAM_CBANK
	.align		4
        /*0078*/ 	.byte	0x04, 0x0a
        /*007a*/ 	.short	(.L_57 - .L_56)
	.align		4
.L_56:
        /*007c*/ 	.word	index@(.nv.constant0._Z18argmax_kernel_implPKfPhiii)
        /*0080*/ 	.short	0x0380
        /*0082*/ 	.short	0x001c


	//----- nvinfo : EIATTR_SW_WAR
	.align		4
.L_57:
        /*0084*/ 	.byte	0x04, 0x36
        /*0086*/ 	.short	(.L_59 - .L_58)
.L_58:
        /*0088*/ 	.word	0x00000008
.L_59:


//--------------------- .nv.info._Z22preprocess_kernel_implPKhPfii6float3S2_ --------------------------
	.section	.nv.info._Z22preprocess_kernel_implPKhPfii6float3S2_,"",@"SHT_CUDA_INFO"
	.sectionflags	@""
	.align	4


	//----- nvinfo : EIATTR_CUDA_API_VERSION
	.align		4
        /*0000*/ 	.byte	0x04, 0x37
        /*0002*/ 	.short	(.L_61 - .L_60)
.L_60:
        /*0004*/ 	.word	0x00000082


	//----- nvinfo : EIATTR_KPARAM_INFO
	.align		4
.L_61:
        /*0008*/ 	.byte	0x04, 0x17
        /*000a*/ 	.short	(.L_63 - .L_62)
.L_62:
        /*000c*/ 	.word	0x00000000
        /*0010*/ 	.short	0x0005
        /*0012*/ 	.short	0x0024
        /*0014*/ 	.byte	0x00, 0xf0, 0x31, 0x00


	//----- nvinfo : EIATTR_KPARAM_INFO
	.align		4
.L_63:
        /*0018*/ 	.byte	0x04, 0x17
        /*001a*/ 	.short	(.L_65 - .L_64)
.L_64:
        /*001c*/ 	.word	0x00000000
        /*0020*/ 	.short	0x0004
        /*0022*/ 	.short	0x0018
        /*0024*/ 	.byte	0x00, 0xf0, 0x31, 0x00


	//----- nvinfo : EIATTR_KPARAM_INFO
	.align		4
.L_65:
        /*0028*/ 	.byte	0x04, 0x17
        /*002a*/ 	.short	(.L_67 - .L_66)
.L_66:
        /*002c*/ 	.word	0x00000000
        /*0030*/ 	.short	0x0003
        /*0032*/ 	.short	0x0014
        /*0034*/ 	.byte	0x00, 0xf0, 0x11, 0x00


	//----- nvinfo : EIATTR_KPARAM_INFO
	.align		4
.L_67:
        /*0038*/ 	.byte	0x04, 0x17
        /*003a*/ 	.short	(.L_69 - .L_68)
.L_68:
        /*003c*/ 	.word	0x00000000
        /*0040*/ 	.short	0x0002
        /*0042*/ 	.short	0x0010
        /*0044*/ 	.byte	0x00, 0xf0, 0x11, 0x00


	//----- nvinfo : EIATTR_KPARAM_INFO
	.align		4
.L_69:
        /*0048*/ 	.byte	0x04, 0x17
        /*004a*/ 	.short	(.L_71 - .L_70)
.L_70:
        /*004c*/ 	.word	0x00000000
        /*0050*/ 	.short	0x0001
        /*0052*/ 	.short	0x0008
        /*0054*/ 	.byte	0x00, 0xf5, 0x21, 0x00


	//----- nvinfo : EIATTR_KPARAM_INFO
	.align		4
.L_71:
        /*0058*/ 	.byte	0x04, 0x17
        /*005a*/ 	.short	(.L_73 - .L_72)
.L_72:
        /*005c*/ 	.word	0x00000000
        /*0060*/ 	.short	0x0000
        /*0062*/ 	.short	0x0000
        /*0064*/ 	.byte	0x00, 0xf5, 0x21, 0x00


	//----- nvinfo : EIATTR_SPARSE_MMA_MASK
	.align		4
.L_73:
        /*0068*/ 	.byte	0x03, 0x50
        /*006a*/ 	.short	0x0000


	//----- nvinfo : EIATTR_MAXREG_COUNT
	.align		4
        /*006c*/ 	.byte	0x03, 0x1b
        /*006e*/ 	.short	0x00ff


	//----- nvinfo : EIATTR_MERCURY_ISA_VERSION
	.align		4
        /*0070*/ 	.byte	0x03, 0x5f
        /*0072*/ 	.short	0x0101


	//----- nvinfo : EIATTR_VRC_CTA_INIT_COUNT
	.align		4
        /*0074*/ 	.byte	0x02, 0x4a
	.zero		1
	.zero		1


	//----- nvinfo : EIATTR_EXIT_INSTR_OFFSETS
	.align		4
        /*0078*/ 	.byte	0x04, 0x1c
        /*007a*/ 	.short	(.L_75 - .L_74)


	//   ....[0]....
.L_74:
        /*007c*/ 	.word	0x000000c0


	//   ....[1]....
        /*0080*/ 	.word	0x00000850


	//----- nvinfo : EIATTR_CRS_STACK_SIZE
	.align		4
.L_75:
        /*0084*/ 	.byte	0x04, 0x1e
        /*0086*/ 	.short	(.L_77 - .L_76)
.L_76:
        /*0088*/ 	.word	0x00000000


	//----- nvinfo : EIATTR_CBANK_PARAM_SIZE
	.align		4
.L_77:
        /*008c*/ 	.byte	0x03, 0x19
        /*008e*/ 	.short	0x0030


	//----- nvinfo : EIATTR_PARAM_CBANK
	.align		4
        /*0090*/ 	.byte	0x04, 0x0a
        /*0092*/ 	.short	(.L_79 - .L_78)
	.align		4
.L_78:
        /*0094*/ 	.word	index@(.nv.constant0._Z22preprocess_kernel_implPKhPfii6float3S2_)
        /*0098*/ 	.short	0x0380
        /*009a*/ 	.short	0x0030


	//----- nvinfo : EIATTR_SW_WAR
	.align		4
.L_79:
        /*009c*/ 	.byte	0x04, 0x36
        /*009e*/ 	.short	(.L_81 - .L_80)
.L_80:
        /*00a0*/ 	.word	0x00000008
.L_81:


//--------------------- .nv.callgraph             --------------------------
	.section	.nv.callgraph,"",@"SHT_CUDA_CALLGRAPH"
	.align	4
	.sectionentsize	8
	.align		4
        /*0000*/ 	.word	0x00000000
	.align		4
        /*0004*/ 	.word	0xffffffff
	.align		4
        /*0008*/ 	.word	0x00000000
	.align		4
        /*000c*/ 	.word	0xfffffffe
	.align		4
        /*0010*/ 	.word	0x00000000
	.align		4
        /*0014*/ 	.word	0xfffffffd
	.align		4
        /*0018*/ 	.word	0x00000000
	.align		4
        /*001c*/ 	.word	0xfffffffc


//--------------------- .text._Z34argmax_with_confidence_kernel_implPKfP6uchar2iii --------------------------
	.section	.text._Z34argmax_with_confidence_kernel_implPKfP6uchar2iii,"ax",@progbits
	.align	128
        .global         _Z34argmax_with_confidence_kernel_implPKfP6uchar2iii
        .type           _Z34argmax_with_confidence_kernel_implPKfP6uchar2iii,@function
        .size           _Z34argmax_with_confidence_kernel_implPKfP6uchar2iii,(.L_x_45 - _Z34argmax_with_confidence_kernel_implPKfP6uchar2iii)
        .other          _Z34argmax_with_confidence_kernel_implPKfP6uchar2iii,@"STO_CUDA_ENTRY STV_DEFAULT"
_Z34argmax_with_confidence_kernel_implPKfP6uchar2iii:
.text._Z34argmax_with_confidence_kernel_implPKfP6uchar2iii:
[----:B------:R-:W-:Y:S01]  /*0000*/  LDC R1, c[0x0][0x37c] ;  /* 0x0000df00ff017b82 */ /* 0x000fe20000000800 */
[----:B------:R-:W0:Y:S07]  /*0010*/  S2R R5, SR_TID.Y ;  /* 0x0000000000057919 */ /* 0x000e2e0000002200 */
[----:B------:R-:W1:Y:S01]  /*0020*/  LDC R3, c[0x0][0x360] ;  /* 0x0000d800ff037b82 */ /* 0x000e620000000800 */
[----:B------:R-:W1:Y:S07]  /*0030*/  S2R R2, SR_TID.X ;  /* 0x0000000000027919 */ /* 0x000e6e0000002100 */
[----:B------:R-:W0:Y:S08]  /*0040*/  S2UR UR5, SR_CTAID.Y ;  /* 0x00000000000579c3 */ /* 0x000e300000002600 */
[----:B------:R-:W0:Y:S08]  /*0050*/  LDC R0, c[0x0][0x364] ;  /* 0x0000d900ff007b82 */ /* 0x000e300000000800 */
[----:B------:R-:W1:Y:S08]  /*0060*/  S2UR UR4, SR_CTAID.X ;  /* 0x00000000000479c3 */ /* 0x000e700000002500 */
[----:B------:R-:W2:Y:S01]  /*0070*/  LDC.64 R12, c[0x0][0x390] ;  /* 0x0000e400ff0c7b82 */ /* 0x000ea20000000a00 */
[----:B0-----:R-:W-:-:S02]  /*0080*/  IMAD R0, R0, UR5, R5 ;  /* 0x0000000500007c24 */ /* 0x001fc4000f8e0205 */
[----:B-1----:R-:W-:-:S03]  /*0090*/  IMAD R3, R3, UR4, R2 ;  /* 0x0000000403037c24 */ /* 0x002fc6000f8e0202 */
[----:B--2---:R-:W-:-:S04]  /*00a0*/  ISETP.GE.AND P0, PT, R0, R13, PT ;  /* 0x0000000d0000720c */ /* 0x004fc80003f06270 */
[----:B------:R-:W-:-:S13]  /*00b0*/  ISETP.GE.OR P0, PT, R3, R12, P0 ;  /* 0x0000000c0300720c */ /* 0x000fda0000706670 */
[----:B------:R-:W-:Y:S05]  /*00c0*/  @P0 EXIT ;  /* 0x000000000000094d */ /* 0x000fea0003800000 */
[----:B------:R-:W0:Y:S01]  /*00d0*/  LDCU UR4, c[0x0][0x398] ;  /* 0x00007300ff0477ac */ /* 0x000e220008000800 */
[----:B------:R-:W-:Y:S01]  /*00e0*/  IMAD R2, R0, R12, R3 ;  /* 0x0000000c00027224 */ /* 0x000fe200078e0203 */
[----:B------:R-:W-:Y:S01]  /*00f0*/  PRMT R8, RZ, 0x7610, R8 ;  /* 0x00007610ff087816 */ /* 0x000fe20000000008 */
[----:B------:R-:W-:Y:S01]  /*0100*/  IMAD.MOV.U32 R23, RZ, RZ, -0x368bdc00 ;  /* 0xc9742400ff177424 */ /* 0x000fe200078e00ff */
[----:B------:R-:W1:Y:S01]  /*0110*/  LDCU.64 UR8, c[0x0][0x358] ;  /* 0x00006b00ff0877ac */ /* 0x000e620008000a00 */
[----:B0-----:R-:W-:-:S09]  /*0120*/  UISETP.GE.AND UP0, UPT, UR4, 0x1, UPT ;  /* 0x000000010400788c */ /* 0x001fd2000bf06270 */
[----:B-1----:R-:W-:Y:S05]  /*0130*/  BRA.U !UP0, `(.L_x_0) ;  /* 0x0000000d08007547 */ /* 0x002fea000b800000 */
[----:B------:R-:W-:Y:S01]  /*0140*/  UISETP.GE.U32.AND UP1, UPT, UR4, 0x10, UPT ;  /* 0x000000100400788c */ /* 0x000fe2000bf26070 */
[----:B------:R-:W-:Y:S01]  /*0150*/  IMAD.MOV.U32 R23, RZ, RZ, -0x368bdc00 ;  /* 0xc9742400ff177424 */ /* 0x000fe200078e00ff */
[----:B------:R-:W-:Y:S01]  /*0160*/  ULOP3.LUT UR5, UR4, 0xf, URZ, 0xc0, !UPT ;  /* 0x0000000f04057892 */ /* 0x000fe2000f8ec0ff */
[----:B------:R-:W-:Y:S01]  /*0170*/  PRMT R8, RZ, 0x7610, R8 ;  /* 0x00007610ff087816 */ /* 0x000fe20000000008 */
[----:B------:R-:W-:Y:S02]  /*0180*/  IMAD.MOV.U32 R7, RZ, RZ, RZ ;  /* 0x000000ffff077224 */ /* 0x000fe400078e00ff */
[----:B------:R-:W-:Y:S01]  /*0190*/  IMAD R6, R13, R12, RZ ;  /* 0x0000000c0d067224 */ /* 0x000fe200078e02ff */
[----:B------:R-:W-:Y:S02]  /*01a0*/  UISETP.NE.AND UP0, UPT, UR5, URZ, UPT ;  /* 0x000000ff0500728c */ /* 0x000fe4000bf05270 */
[----:B------:R-:W-:Y:S09]  /*01b0*/  BRA.U !UP1, `(.L_x_1) ;  /* 0x0000000509747547 */ /* 0x000ff2000b800000 */
[----:B------:R-:W0:Y:S01]  /*01c0*/  LDC.64 R14, c[0x0][0x380] ;  /* 0x0000e000ff0e7b82 */ /* 0x000e220000000a00 */
[----:B------:R-:W-:Y:S01]  /*01d0*/  ULOP3.LUT UR6, UR4, 0x7ffffff0, URZ, 0xc0, !UPT ;  /* 0x7ffffff004067892 */ /* 0x000fe2000f8ec0ff */
[----:B------:R-:W-:Y:S01]  /*01e0*/  IMAD.MOV.U32 R23, RZ, RZ, -0x368bdc00 ;  /* 0xc9742400ff177424 */ /* 0x000fe200078e00ff */
[----:B------:R-:W-:Y:S01]  /*01f0*/  PRMT R8, RZ, 0x7610, R8 ;  /* 0x00007610ff087816 */ /* 0x000fe20000000008 */
[----:B------:R-:W-:Y:S01]  /*0200*/  IMAD.MOV.U32 R4, RZ, RZ, RZ ;  /* 0x000000ffff047224 */ /* 0x000fe200078e00ff */
[----:B------:R-:W-:Y:S01]  /*0210*/  MOV R5, R2 ;  /* 0x0000000200057202 */ /* 0x000fe20000000f00 */
[----:B------:R-:W-:Y:S02]  /*0220*/  UIADD3 UR7, UPT, UPT, -UR6, URZ, URZ ;  /* 0x000000ff06077290 */ /* 0x000fe4000fffe1ff */
[----:B------:R-:W-:-:S10]  /*0230*/  IMAD.U32 R7, RZ, RZ, UR6 ;  /* 0x00000006ff077e24 */ /* 0x000fd4000f8e00ff */
.L_x_2:
[----:B0-----:R-:W-:-:S05]  /*0240*/  IMAD.WIDE R24, R5, 0x4, R14 ;  /* 0x0000000405187825 */ /* 0x001fca00078e020e */
[----:B------:R-:W2:Y:S01]  /*0250*/  LDG.E R29, desc[UR8][R24.64] ;  /* 0x00000008181d7981 */ /* 0x000ea2000c1e1900 */
[----:B------:R-:W-:-:S05]  /*0260*/  IMAD.WIDE R18, R6, 0x4, R24 ;  /* 0x0000000406127825 */ /* 0x000fca00078e0218 */
[----:B------:R0:W3:Y:S02]  /*0270*/  LDG.E R22, desc[UR8][R18.64] ;  /* 0x0000000812167981 */ /* 0x0000e4000c1e1900 */
[----:B0-----:R-:W-:-:S05]  /*0280*/  IMAD.WIDE R18, R6, 0x4, R18 ;  /* 0x0000000406127825 */ /* 0x001fca00078e0212 */
[----:B------:R-:W4:Y:S01]  /*0290*/  LDG.E R11, desc[UR8][R18.64] ;  /* 0x00000008120b7981 */ /* 0x000f22000c1e1900 */
[----:B------:R-:W-:-:S05]  /*02a0*/  IMAD.WIDE R16, R6, 0x4, R18 ;  /* 0x0000000406107825 */ /* 0x000fca00078e0212 */
[----:B------:R0:W5:Y:S02]  /*02b0*/  LDG.E R10, desc[UR8][R16.64] ;  /* 0x00000008100a7981 */ /* 0x000164000c1e1900 */
[----:B0-----:R-:W-:-:S05]  /*02c0*/  IMAD.WIDE R16, R6, 0x4, R16 ;  /* 0x0000000406107825 */ /* 0x001fca00078e0210 */
[----:B------:R-:W5:Y:S01]  /*02d0*/  LDG.E R9, desc[UR8][R16.64] ;  /* 0x0000000810097981 */ /* 0x000f62000c1e1900 */
[----:B------:R-:W-:-:S05]  /*02e0*/  IMAD.WIDE R20, R6, 0x4, R16 ;  /* 0x0000000406147825 */ /* 0x000fca00078e0210 */
[----:B------:R0:W5:Y:S02]  /*02f0*/  LDG.E R28, desc[UR8][R20.64] ;  /* 0x00000008141c7981 */ /* 0x000164000c1e1900 */
[----:B0-----:R-:W-:-:S05]  /*0300*/  IMAD.WIDE R20, R6, 0x4, R20 ;  /* 0x0000000406147825 */ /* 0x001fca00078e0214 */
[----:B------:R0:W5:Y:S02]  /*0310*/  LDG.E R27, desc[UR8][R20.64] ;  /* 0x00000008141b7981 */ /* 0x000164000c1e1900 */
[----:B0-----:R-:W-:-:S05]  /*0320*/  IMAD.WIDE R20, R6, 0x4, R20 ;  /* 0x0000000406147825 */ /* 0x001fca00078e0214 */
[----:B------:R-:W5:Y:S01]  /*0330*/  LDG.E R26, desc[UR8][R20.64] ;  /* 0x00000008141a7981 */ /* 0x000f62000c1e1900 */
[----:B------:R-:W-:-:S05]  /*0340*/  IMAD.WIDE R18, R6, 0x4, R20 ;  /* 0x0000000406127825 */ /* 0x000fca00078e0214 */
[----:B------:R0:W5:Y:S01]  /*0350*/  LDG.E R25, desc[UR8][R18.64] ;  /* 0x0000000812197981 */ /* 0x000162000c1e1900 */
[----:B------:R-:W-:-:S05]  /*0360*/  IMAD.WIDE R16, R6, 0x4, R18 ;  /* 0x0000000406107825 */ /* 0x000fca00078e0212 */
[----:B------:R-:W5:Y:S01]  /*0370*/  LDG.E R24, desc[UR8][R16.64] ;  /* 0x0000000810187981 */ /* 0x000f62000c1e1900 */
[----:B0-----:R-:W-:-:S05]  /*0380*/  IMAD.WIDE R18, R6, 0x4, R16 ;  /* 0x0000000406127825 */ /* 0x001fca00078e0210 */
[----:B------:R0:W5:Y:S01]  /*0390*/  LDG.E R16, desc[UR8][R18.64] ;  /* 0x0000000812107981 */ /* 0x000162000c1e1900 */
[----:B------:R-:W-:Y:S01]  /*03a0*/  IMAD.WIDE R20, R6, 0x4, R18 ;  /* 0x0000000406147825 */ /* 0x000fe200078e0212 */
[----:B--2---:R-:W-:-:S04]  /*03b0*/  FSETP.GT.AND P3, PT, R29, R23, PT ;  /* 0x000000171d00720b */ /* 0x004fc80003f64000 */
[----:B------:R-:W-:Y:S02]  /*03c0*/  FSEL R23, R29, R23, P3 ;  /* 0x000000171d177208 */ /* 0x000fe40001800000 */
[----:B------:R1:W2:Y:S02]  /*03d0*/  LDG.E R29, desc[UR8][R20.64] ;  /* 0x00000008141d7981 */ /* 0x0002a4000c1e1900 */
[----:B---3--:R-:W-:-:S04]  /*03e0*/  FSETP.GT.AND P4, PT, R22, R23, PT ;  /* 0x000000171600720b */ /* 0x008fc80003f84000 */
[----:B0-----:R-:W-:Y:S01]  /*03f0*/  FSEL R18, R22, R23, P4 ;  /* 0x0000001716127208 */ /* 0x001fe20002000000 */
[----:B-1----:R-:W-:-:S05]  /*0400*/  IMAD.WIDE R20, R6, 0x4, R20 ;  /* 0x0000000406147825 */ /* 0x002fca00078e0214 */
[----:B------:R-:W3:Y:S01]  /*0410*/  LDG.E R17, desc[UR8][R20.64] ;  /* 0x0000000814117981 */ /* 0x000ee2000c1e1900 */
[----:B------:R-:W-:Y:S01]  /*0420*/  IMAD.WIDE R22, R6, 0x4, R20 ;  /* 0x0000000406167825 */ /* 0x000fe200078e0214 */
[----:B----4-:R-:W-:-:S04]  /*0430*/  FSETP.GT.AND P5, PT, R11, R18, PT ;  /* 0x000000120b00720b */ /* 0x010fc80003fa4000 */
[----:B------:R-:W-:Y:S01]  /*0440*/  FSEL R11, R11, R18, P5 ;  /* 0x000000120b0b7208 */ /* 0x000fe20002800000 */
[----:B------:R-:W-:Y:S01]  /*0450*/  IMAD.WIDE R18, R6, 0x4, R22 ;  /* 0x0000000406127825 */ /* 0x000fe200078e0216 */
[----:B------:R0:W4:Y:S02]  /*0460*/  LDG.E R20, desc[UR8][R22.64] ;  /* 0x0000000816147981 */ /* 0x000124000c1e1900 */
[CC--:B-----5:R-:W-:Y:S02]  /*0470*/  FSETP.GT.AND P6, PT, R10.reuse, R11.reuse, PT ;  /* 0x0000000b0a00720b */ /* 0x0e0fe40003fc4000 */
[----:B------:R-:W5:Y:S02]  /*0480*/  LDG.E R21, desc[UR8][R18.64] ;  /* 0x0000000812157981 */ /* 0x000f64000c1e1900 */
[----:B0-----:R-:W-:Y:S01]  /*0490*/  FSEL R22, R10, R11, P6 ;  /* 0x0000000b0a167208 */ /* 0x001fe20003000000 */
[----:B------:R-:W-:-:S06]  /*04a0*/  IMAD.WIDE R10, R6, 0x4, R18 ;  /* 0x00000004060a7825 */ /* 0x000fcc00078e0212 */
[----:B------:R-:W5:Y:S01]  /*04b0*/  LDG.E R10, desc[UR8][R10.64] ;  /* 0x000000080a0a7981 */ /* 0x000f62000c1e1900 */
[----:B------:R-:W-:-:S04]  /*04c0*/  FSETP.GT.AND P0, PT, R9, R22, PT ;  /* 0x000000160900720b */ /* 0x000fc80003f04000 */
[----:B------:R-:W-:-:S04]  /*04d0*/  FSEL R9, R9, R22, P0 ;  /* 0x0000001609097208 */ /* 0x000fc80000000000 */
[----:B------:R-:W-:-:S04]  /*04e0*/  FSETP.GT.AND P1, PT, R28, R9, PT ;  /* 0x000000091c00720b */ /* 0x000fc80003f24000 */
[----:B------:R-:W-:-:S04]  /*04f0*/  FSEL R28, R28, R9, P1 ;  /* 0x000000091c1c7208 */ /* 0x000fc80000800000 */
[----:B------:R-:W-:-:S04]  /*0500*/  FSETP.GT.AND P2, PT, R27, R28, PT ;  /* 0x0000001c1b00720b */ /* 0x000fc80003f44000 */
[----:B------:R-:W-:Y:S02]  /*0510*/  FSEL R27, R27, R28, P2 ;  /* 0x0000001c1b1b7208 */ /* 0x000fe40001000000 */
[----:B------:R-:W-:Y:S02]  /*0520*/  SEL R8, R4, R8, P3 ;  /* 0x0000000804087207 */ /* 0x000fe40001800000 */
[----:B------:R-:W-:Y:S01]  /*0530*/  FSETP.GT.AND P3, PT, R26, R27, PT ;  /* 0x0000001b1a00720b */ /* 0x000fe20003f64000 */
[----:B------:R-:W-:-:S03]  /*0540*/  @P4 VIADD R8, R4, 0x1 ;  /* 0x0000000104084836 */ /* 0x000fc60000000000 */
[----:B------:R-:W-:-:S04]  /*0550*/  FSEL R26, R26, R27, P3 ;  /* 0x0000001b1a1a7208 */ /* 0x000fc80001800000 */
[----:B------:R-:W-:Y:S01]  /*0560*/  FSETP.GT.AND P4, PT, R25, R26, PT ;  /* 0x0000001a1900720b */ /* 0x000fe20003f84000 */
[----:B------:R-:W-:-:S03]  /*0570*/  @P5 VIADD R8, R4, 0x2 ;  /* 0x0000000204085836 */ /* 0x000fc60000000000 */
[----:B------:R-:W-:-:S04]  /*0580*/  FSEL R25, R25, R26, P4 ;  /* 0x0000001a19197208 */ /* 0x000fc80002000000 */
[----:B------:R-:W-:Y:S01]  /*0590*/  FSETP.GT.AND P5, PT, R24, R25, PT ;  /* 0x000000191800720b */ /* 0x000fe20003fa4000 */
[----:B------:R-:W-:-:S03]  /*05a0*/  @P6 VIADD R8, R4, 0x3 ;  /* 0x0000000304086836 */ /* 0x000fc60000000000 */
[----:B------:R-:W-:-:S04]  /*05b0*/  FSEL R25, R24, R25, P5 ;  /* 0x0000001918197208 */ /* 0x000fc80002800000 */
[----:B------:R-:W-:-:S04]  /*05c0*/  FSETP.GT.AND P6, PT, R16, R25, PT ;  /* 0x000000191000720b */ /* 0x000fc80003fc4000 */
[----:B------:R-:W-:Y:S02]  /*05d0*/  FSEL R16, R16, R25, P6 ;  /* 0x0000001910107208 */ /* 0x000fe40003000000 */
[C---:B------:R-:W-:Y:S01]  /*05e0*/  @P0 IADD3 R8, PT, PT, R4.reuse, 0x4, RZ ;  /* 0x0000000404080810 */ /* 0x040fe20007ffe0ff */
[C---:B------:R-:W-:Y:S02]  /*05f0*/  @P1 VIADD R8, R4.reuse, 0x5 ;  /* 0x0000000504081836 */ /* 0x040fe40000000000 */
[C---:B------:R-:W-:Y:S02]  /*0600*/  @P2 VIADD R8, R4.reuse, 0x6 ;  /* 0x0000000604082836 */ /* 0x040fe40000000000 */
[C---:B------:R-:W-:Y:S02]  /*0610*/  @P3 VIADD R8, R4.reuse, 0x7 ;  /* 0x0000000704083836 */ /* 0x040fe40000000000 */
[C---:B------:R-:W-:Y:S01]  /*0620*/  @P4 VIADD R8, R4.reuse, 0x8 ;  /* 0x0000000804084836 */ /* 0x040fe20000000000 */
[C---:B------:R-:W-:Y:S01]  /*0630*/  @P5 IADD3 R8, PT, PT, R4.reuse, 0x9, RZ ;  /* 0x0000000904085810 */ /* 0x040fe20007ffe0ff */
[----:B------:R-:W-:Y:S01]  /*0640*/  @P6 VIADD R8, R4, 0xa ;  /* 0x0000000a04086836 */ /* 0x000fe20000000000 */
[----:B------:R-:W-:-:S04]  /*0650*/  UIADD3 UR7, UPT, UPT, UR7, 0x10, URZ ;  /* 0x0000001007077890 */ /* 0x000fc8000fffe0ff */
[----:B------:R-:W-:Y:S01]  /*0660*/  UISETP.NE.AND UP1, UPT, UR7, URZ, UPT ;  /* 0x000000ff0700728c */ /* 0x000fe2000bf25270 */
[----:B------:R-:W-:Y:S01]  /*0670*/  IMAD R5, R6, 0x10, R5 ;  /* 0x0000001006057824 */ /* 0x000fe200078e0205 */
[----:B--2---:R-:W-:-:S04]  /*0680*/  FSETP.GT.AND P0, PT, R29, R16, PT ;  /* 0x000000101d00720b */ /* 0x004fc80003f04000 */
[----:B------:R-:W-:-:S04]  /*0690*/  FSEL R16, R29, R16, P0 ;  /* 0x000000101d107208 */ /* 0x000fc80000000000 */
[----:B---3--:R-:W-:-:S04]  /*06a0*/  FSETP.GT.AND P1, PT, R17, R16, PT ;  /* 0x000000101100720b */ /* 0x008fc80003f24000 */
[----:B------:R-:W-:-:S04]  /*06b0*/  FSEL R17, R17, R16, P1 ;  /* 0x0000001011117208 */ /* 0x000fc80000800000 */
[----:B----4-:R-:W-:-:S04]  /*06c0*/  FSETP.GT.AND P2, PT, R20, R17, PT ;  /* 0x000000111400720b */ /* 0x010fc80003f44000 */
[----:B------:R-:W-:-:S04]  /*06d0*/  FSEL R20, R20, R17, P2 ;  /* 0x0000001114147208 */ /* 0x000fc80001000000 */
[----:B-----5:R-:W-:Y:S01]  /*06e0*/  FSETP.GT.AND P3, PT, R21, R20, PT ;  /* 0x000000141500720b */ /* 0x020fe20003f64000 */
[----:B------:R-:W-:-:S03]  /*06f0*/  @P0 VIADD R8, R4, 0xb ;  /* 0x0000000b04080836 */ /* 0x000fc60000000000 */
[----:B------:R-:W-:-:S04]  /*0700*/  FSEL R21, R21, R20, P3 ;  /* 0x0000001415157208 */ /* 0x000fc80001800000 */
[-C--:B------:R-:W-:Y:S01]  /*0710*/  FSETP.GT.AND P0, PT, R10, R21.reuse, PT ;  /* 0x000000150a00720b */ /* 0x080fe20003f04000 */
[C---:B------:R-:W-:Y:S02]  /*0720*/  @P1 VIADD R8, R4.reuse, 0xc ;  /* 0x0000000c04081836 */ /* 0x040fe40000000000 */
[C---:B------:R-:W-:Y:S02]  /*0730*/  @P2 VIADD R8, R4.reuse, 0xd ;  /* 0x0000000d04082836 */ /* 0x040fe40000000000 */
[----:B------:R-:W-:Y:S02]  /*0740*/  @P3 IADD3 R8, PT, PT, R4, 0xe, RZ ;  /* 0x0000000e04083810 */ /* 0x000fe40007ffe0ff */
[----:B------:R-:W-:-:S06]  /*0750*/  FSEL R23, R10, R21, P0 ;  /* 0x000000150a177208 */ /* 0x000fcc0000000000 */
[C---:B------:R-:W-:Y:S02]  /*0760*/  @P0 VIADD R8, R4.reuse, 0xf ;  /* 0x0000000f04080836 */ /* 0x040fe40000000000 */
[----:B------:R-:W-:Y:S01]  /*0770*/  VIADD R4, R4, 0x10 ;  /* 0x0000001004047836 */ /* 0x000fe20000000000 */
[----:B------:R-:W-:Y:S06]  /*0780*/  BRA.U UP1, `(.L_x_2) ;  /* 0xfffffff901ac7547 */ /* 0x000fec000b83ffff */
.L_x_1:
[----:B------:R-:W-:Y:S05]  /*0790*/  BRA.U !UP0, `(.L_x_0) ;  /* 0x0000000508687547 */ /* 0x000fea000b800000 */
[----:B------:R-:W-:Y:S02]  /*07a0*/  UISETP.GE.U32.AND UP0, UPT, UR5, 0x8, UPT ;  /* 0x000000080500788c */ /* 0x000fe4000bf06070 */
[----:B------:R-:W-:-:S04]  /*07b0*/  ULOP3.LUT UR6, UR4, 0x7, URZ, 0xc0, !UPT ;  /* 0x0000000704067892 */ /* 0x000fc8000f8ec0ff */
[----:B------:R-:W-:-:S03]  /*07c0*/  UISETP.NE.AND UP1, UPT, UR6, URZ, UPT ;  /* 0x000000ff0600728c */ /* 0x000fc6000bf25270 */
[----:B------:R-:W-:Y:S08]  /*07d0*/  BRA.U !UP0, `(.L_x_3) ;  /* 0x0000000108ac7547 */ /* 0x000ff0000b800000 */
[----:B------:R-:W0:Y:S01]  /*07e0*/  LDC.64 R14, c[0x0][0x380] ;  /* 0x0000e000ff0e7b82 */ /* 0x000e220000000a00 */
[----:B------:R-:W-:-:S04]  /*07f0*/  IMAD R5, R7, R6, R2 ;  /* 0x0000000607057224 */ /* 0x000fc800078e0202 */
[----:B0-----:R-:W-:-:S05]  /*0800*/  IMAD.WIDE R14, R5, 0x4, R14 ;  /* 0x00000004050e7825 */ /* 0x001fca00078e020e */
[----:B------:R0:W2:Y:S01]  /*0810*/  LDG.E R4, desc[UR8][R14.64] ;  /* 0x000000080e047981 */ /* 0x0000a2000c1e1900 */
[----:B------:R-:W-:-:S05]  /*0820*/  IMAD.WIDE R16, R6, 0x4, R14 ;  /* 0x0000000406107825 */ /* 0x000fca00078e020e */
[----:B------:R1:W3:Y:S01]  /*0830*/  LDG.E R5, desc[UR8][R16.64] ;  /* 0x0000000810057981 */ /* 0x0002e2000c1e1900 */
[----:B------:R-:W-:-:S05]  /*0840*/  IMAD.WIDE R20, R6, 0x4, R16 ;  /* 0x0000000406147825 */ /* 0x000fca00078e0210 */
[----:B------:R-:W4:Y:S01]  /*0850*/  LDG.E R9, desc[UR8][R20.64] ;  /* 0x0000000814097981 */ /* 0x000f22000c1e1900 */
[----:B------:R-:W-:-:S05]  /*0860*/  IMAD.WIDE R24, R6, 0x4, R20 ;  /* 0x0000000406187825 */ /* 0x000fca00078e0214 */
[----:B------:R-:W5:Y:S01]  /*0870*/  LDG.E R18, desc[UR8][R24.64] ;  /* 0x0000000818127981 */ /* 0x000f62000c1e1900 */
[----:B------:R-:W-:-:S05]  /*0880*/  IMAD.WIDE R26, R6, 0x4, R24 ;  /* 0x00000004061a7825 */ /* 0x000fca00078e0218 */
[----:B------:R-:W5:Y:S01]  /*0890*/  LDG.E R22, desc[UR8][R26.64] ;  /* 0x000000081a167981 */ /* 0x000f62000c1e1900 */
[----:B------:R-:W-:-:S05]  /*08a0*/  IMAD.WIDE R10, R6, 0x4, R26 ;  /* 0x00000004060a7825 */ /* 0x000fca00078e021a */
[----:B------:R-:W5:Y:S01]  /*08b0*/  LDG.E R28, desc[UR8][R10.64] ;  /* 0x000000080a1c7981 */ /* 0x000f62000c1e1900 */
[----:B0-----:R-:W-:-:S05]  /*08c0*/  IMAD.WIDE R14, R6, 0x4, R10 ;  /* 0x00000004060e7825 */ /* 0x001fca00078e020a */
[----:B------:R-:W5:Y:S01]  /*08d0*/  LDG.E R19, desc[UR8][R14.64] ;  /* 0x000000080e137981 */ /* 0x000f62000c1e1900 */
[----:B-1----:R-:W-:-:S06]  /*08e0*/  IMAD.WIDE R16, R6, 0x4, R14 ;  /* 0x0000000406107825 */ /* 0x002fcc00078e020e */
[----:B------:R-:W5:Y:S01]  /*08f0*/  LDG.E R16, desc[UR8][R16.64] ;  /* 0x0000000810107981 */ /* 0x000f62000c1e1900 */
[----:B--2---:R-:W-:-:S04]  /*0900*/  FSETP.GT.AND P2, PT, R4, R23, PT ;  /* 0x000000170400720b */ /* 0x004fc80003f44000 */
[----:B------:R-:W-:Y:S02]  /*0910*/  FSEL R4, R4, R23, P2 ;  /* 0x0000001704047208 */ /* 0x000fe40001000000 */
[----:B------:R-:W-:Y:S02]  /*0920*/  SEL R8, R7, R8, P2 ;  /* 0x0000000807087207 */ /* 0x000fe40001000000 */
[----:B---3--:R-:W-:-:S04]  /*0930*/  FSETP.GT.AND P3, PT, R5, R4, PT ;  /* 0x000000040500720b */ /* 0x008fc80003f64000 */
[----:B------:R-:W-:-:S04]  /*0940*/  FSEL R4, R5, R4, P3 ;  /* 0x0000000405047208 */ /* 0x000fc80001800000 */
[----:B----4-:R-:W-:-:S04]  /*0950*/  FSETP.GT.AND P4, PT, R9, R4, PT ;  /* 0x000000040900720b */ /* 0x010fc80003f84000 */
[----:B------:R-:W-:Y:S01]  /*0960*/  FSEL R9, R9, R4, P4 ;  /* 0x0000000409097208 */ /* 0x000fe20002000000 */
[----:B------:R-:W-:-:S03]  /*0970*/  @P3 VIADD R8, R7, 0x1 ;  /* 0x0000000107083836 */ /* 0x000fc60000000000 */
[----:B-----5:R-:W-:-:S04]  /*0980*/  FSETP.GT.AND P5, PT, R18, R9, PT ;  /* 0x000000091200720b */ /* 0x020fc80003fa4000 */
[----:B------:R-:W-:Y:S02]  /*0990*/  FSEL R9, R18, R9, P5 ;  /* 0x0000000912097208 */ /* 0x000fe40002800000 */
[----:B------:R-:W-:Y:S02]  /*09a0*/  @P4 IADD3 R8, PT, PT, R7, 0x2, RZ ;  /* 0x0000000207084810 */ /* 0x000fe40007ffe0ff */
[----:B------:R-:W-:-:S04]  /*09b0*/  FSETP.GT.AND P1, PT, R22, R9, PT ;  /* 0x000000091600720b */ /* 0x000fc80003f24000 */
[----:B------:R-:W-:Y:S01]  /*09c0*/  FSEL R9, R22, R9, P1 ;  /* 0x0000000916097208 */ /* 0x000fe20000800000 */
[----:B------:R-:W-:-:S03]  /*09d0*/  @P5 VIADD R8, R7, 0x3 ;  /* 0x0000000307085836 */ /* 0x000fc60000000000 */
        /* <DEDUP_REMOVED lines=8> */
[----:B------:R-:W-:-:S08]  /*0a60*/  @P2 VIADD R8, R7, 0x6 ;  /* 0x0000000607082836 */ /* 0x000fd00000000000 */
[C---:B------:R-:W-:Y:S01]  /*0a70*/  @P3 IADD3 R8, PT, PT, R7.reuse, 0x7, RZ ;  /* 0x0000000707083810 */ /* 0x040fe20007ffe0ff */
[----:B------:R-:W-:-:S07]  /*0a80*/  VIADD R7, R7, 0x8 ;  /* 0x0000000807077836 */ /* 0x000fce0000000000 */
.L_x_3:
        /* <DEDUP_REMOVED lines=8> */
[----:B------:R-:W2:Y:S01]  /*0b10*/  LDG.E R18, desc[UR8][R4.64] ;  /* 0x0000000804127981 */ /* 0x000ea2000c1e1900 */
[----:B------:R-:W-:-:S05]  /*0b20*/  IMAD.WIDE R10, R6, 0x4, R4 ;  /* 0x00000004060a7825 */ /* 0x000fca00078e0204 */
[----:B------:R-:W3:Y:S01]  /*0b30*/  LDG.E R9, desc[UR8][R10.64] ;  /* 0x000000080a097981 */ /* 0x000ee2000c1e1900 */
[----:B------:R-:W-:-:S05]  /*0b40*/  IMAD.WIDE R14, R6, 0x4, R10 ;  /* 0x00000004060e7825 */ /* 0x000fca00078e020a */
[----:B------:R-:W4:Y:S01]  /*0b50*/  LDG.E R20, desc[UR8][R14.64] ;  /* 0x000000080e147981 */ /* 0x000f22000c1e1900 */
[----:B------:R-:W-:-:S06]  /*0b60*/  IMAD.WIDE R16, R6, 0x4, R14 ;  /* 0x0000000406107825 */ /* 0x000fcc00078e020e */
        /* <DEDUP_REMOVED lines=10> */
[----:B------:R-:W-:Y:S01]  /*0c10*/  FSEL R23, R16, R9, P3 ;  /* 0x0000000910177208 */ /* 0x000fe20001800000 */
[----:B------:R-:W-:-:S08]  /*0c20*/  @P2 VIADD R8, R7, 0x2 ;  /* 0x0000000207082836 */ /* 0x000fd00000000000 */
[C---:B------:R-:W-:Y:S01]  /*0c30*/  @P3 VIADD R8, R7.reuse, 0x3 ;  /* 0x0000000307083836 */ /* 0x040fe20000000000 */
[----:B------:R-:W-:-:S07]  /*0c40*/  IADD3 R7, PT, PT, R7, 0x4, RZ ;  /* 0x0000000407077810 */ /* 0x000fce0007ffe0ff */
.L_x_4:
[----:B------:R-:W-:Y:S05]  /*0c50*/  BRA.U !UP1, `(.L_x_0) ;  /* 0x0000000109387547 */ /* 0x000fea000b800000 */
[----:B------:R-:W0:Y:S01]  /*0c60*/  LDC.64 R10, c[0x0][0x380] ;  /* 0x0000e000ff0a7b82 */ /* 0x000e220000000a00 */
[----:B------:R-:W-:Y:S01]  /*0c70*/  IMAD R0, R7, R13, R0 ;  /* 0x0000000d07007224 */ /* 0x000fe200078e0200 */
[----:B------:R-:W-:-:S03]  /*0c80*/  UIADD3 UR4, UPT, UPT, -UR4, URZ, URZ ;  /* 0x000000ff04047290 */ /* 0x000fc6000fffe1ff */
[----:B------:R-:W-:-:S09]  /*0c90*/  IMAD R3, R0, R12, R3 ;  /* 0x0000000c00037224 */ /* 0x000fd200078e0203 */
.L_x_5:
[----:B0-----:R-:W-:-:S06]  /*0ca0*/  IMAD.WIDE R4, R3, 0x4, R10 ;  /* 0x0000000403047825 */ /* 0x001fcc00078e020a */
[----:B------:R-:W2:Y:S01]  /*0cb0*/  LDG.E R4, desc[UR8][R4.64] ;  /* 0x0000000804047981 */ /* 0x000ea2000c1e1900 */
[----:B------:R-:W-:Y:S01]  /*0cc0*/  UIADD3 UR4, UPT, UPT, UR4, 0x1, URZ ;  /* 0x0000000104047890 */ /* 0x000fe2000fffe0ff */
[----:B------:R-:W-:-:S03]  /*0cd0*/  IMAD.IADD R3, R3, 0x1, R6 ;  /* 0x0000000103037824 */ /* 0x000fc600078e0206 */
[----:B------:R-:W-:Y:S01]  /*0ce0*/  UISETP.NE.AND UP0, UPT, UR4, URZ, UPT ;  /* 0x000000ff0400728c */ /* 0x000fe2000bf05270 */
[----:B--2---:R-:W-:-:S04]  /*0cf0*/  FSETP.GT.AND P0, PT, R4, R23, PT ;  /* 0x000000170400720b */ /* 0x004fc80003f04000 */
[C---:B------:R-:W-:Y:S01]  /*0d00*/  SEL R8, R7.reuse, R8, P0 ;  /* 0x0000000807087207 */ /* 0x040fe20000000000 */
[----:B------:R-:W-:Y:S01]  /*0d10*/  VIADD R7, R7, 0x1 ;  /* 0x0000000107077836 */ /* 0x000fe20000000000 */
[----:B------:R-:W-:Y:S02]  /*0d20*/  FSEL R23, R4, R23, P0 ;  /* 0x0000001704177208 */ /* 0x000fe40000000000 */
[----:B------:R-:W-:Y:S05]  /*0d30*/  BRA.U UP0, `(.L_x_5) ;  /* 0xfffffffd00d87547 */ /* 0x000fea000b83ffff */
.L_x_0:
[----:B------:R-:W-:Y:S01]  /*0d40*/  IMAD.MOV.U32 R0, RZ, RZ, 0x3bbb989d ;  /* 0x3bbb989dff007424 */ /* 0x000fe200078e00ff */
[----:B------:R-:W-:Y:S01]  /*0d50*/  BSSY.RECONVERGENT B0, `(.L_x_6) ;  /* 0x0000015000007945 */ /* 0x000fe20003800200 */
[----:B------:R-:W-:Y:S02]  /*0d60*/  IMAD.MOV.U32 R3, RZ, RZ, 0x437c0000 ;  /* 0x437c0000ff037424 */ /* 0x000fe400078e00ff */
[----:B------:R-:W-:-:S04]  /*0d70*/  FFMA.SAT R0, R23, -R0, 0.5 ;  /* 0x3f00000017007423 */ /* 0x000fc80000002800 */
[----:B------:R-:W-:-:S04]  /*0d80*/  FFMA.RM R0, R0, R3, 12582913 ;  /* 0x4b40000100007423 */ /* 0x000fc80000004003 */
[C---:B------:R-:W-:Y:S01]  /*0d90*/  FADD R4, R0.reuse, -12583039 ;  /* 0xcb40007f00047421 */ /* 0x040fe20000000000 */
[----:B------:R-:W-:-:S03]  /*0da0*/  SHF.L.U32 R0, R0, 0x17, RZ ;  /* 0x0000001700007819 */ /* 0x000fc600000006ff */
[----:B------:R-:W-:-:S04]  /*0db0*/  FFMA R4, R23, -1.4426950216293334961, -R4 ;  /* 0xbfb8aa3b17047823 */ /* 0x000fc80000000804 */
[----:B------:R-:W-:-:S04]  /*0dc0*/  FFMA R4, R23, -1.925963033500011079e-08, R4 ;  /* 0xb2a5706017047823 */ /* 0x000fc80000000004 */
[----:B------:R-:W0:Y:S02]  /*0dd0*/  MUFU.EX2 R3, R4 ;  /* 0x0000000400037308 */ /* 0x000e240000000800 */
[----:B0-----:R-:W-:-:S04]  /*0de0*/  FFMA R5, R0, R3, 1 ;  /* 0x3f80000000057423 */ /* 0x001fc80000000003 */
[----:B------:R-:W-:-:S05]  /*0df0*/  VIADD R0, R5, 0x1800000 ;  /* 0x0180000005007836 */ /* 0x000fca0000000000 */
[----:B------:R-:W-:-:S04]  /*0e00*/  LOP3.LUT R0, R0, 0x7f800000, RZ, 0xc0, !PT ;  /* 0x7f80000000007812 */ /* 0x000fc800078ec0ff */
[----:B------:R-:W-:-:S13]  /*0e10*/  ISETP.GT.U32.AND P0, PT, R0, 0x1ffffff, PT ;  /* 0x01ffffff0000780c */ /* 0x000fda0003f04070 */
[----:B------:R-:W-:Y:S05]  /*0e20*/  @P0 BRA `(.L_x_7) ;  /* 0x00000000000c0947 */ /* 0x000fea0003800000 */
[----:B------:R-:W-:-:S07]  /*0e30*/  MOV R4, 0xe50 ;  /* 0x00000e5000047802 */ /* 0x000fce0000000f00 */
[----:B------:R-:W-:Y:S05]  /*0e40*/  CALL.REL.NOINC `($__internal_0_$__cuda_sm20_rcp_rn_f32_slowpath) ;  /* 0x0000000000347944 */ /* 0x000fea0003c00000 */
[----:B------:R-:W-:Y:S05]  /*0e50*/  BRA `(.L_x_8) ;  /* 0x0000000000107947 */ /* 0x000fea0003800000 */
.L_x_7:
[----:B------:R-:W0:Y:S02]  /*0e60*/  MUFU.RCP R0, R5 ;  /* 0x0000000500007308 */ /* 0x000e240000001000 */
[----:B0-----:R-:W-:-:S04]  /*0e70*/  FFMA R3, R5, R0, -1 ;  /* 0xbf80000005037423 */ /* 0x001fc80000000000 */
[----:B------:R-:W-:-:S04]  /*0e80*/  FADD.FTZ R3, -R3, -RZ ;  /* 0x800000ff03037221 */ /* 0x000fc80000010100 */
[----:B------:R-:W-:-:S07]  /*0e90*/  FFMA R0, R0, R3, R0 ;  /* 0x0000000300007223 */ /* 0x000fce0000000000 */
.L_x_8:
[----:B------:R-:W-:Y:S05]  /*0ea0*/  BSYNC.RECONVERGENT B0 ;  /* 0x0000000000007941 */ /* 0x000fea0003800200 */
.L_x_6:
[----:B------:R-:W0:Y:S01]  /*0eb0*/  LDC.64 R4, c[0x0][0x388] ;  /* 0x0000e200ff047b82 */ /* 0x000e220000000a00 */
[----:B------:R-:W-:-:S04]  /*0ec0*/  FMUL R0, R0, 100 ;  /* 0x42c8000000007820 */ /* 0x000fc80000400000 */
[----:B------:R-:W1:Y:S02]  /*0ed0*/  F2I.U32.TRUNC.NTZ R7, R0 ;  /* 0x0000000000077305 */ /* 0x000e64000020f000 */
[----:B-1----:R-:W-:Y:S01]  /*0ee0*/  PRMT R7, R7, 0x7604, R8 ;  /* 0x0000760407077816 */ /* 0x002fe20000000008 */
[----:B0-----:R-:W-:-:S05]  /*0ef0*/  IMAD.WIDE R2, R2, 0x2, R4 ;  /* 0x0000000202027825 */ /* 0x001fca00078e0204 */
[----:B------:R-:W-:Y:S01]  /*0f00*/  STG.E.U16 desc[UR8][R2.64], R7 ;  /* 0x0000000702007986 */ /* 0x000fe2000c101508 */
[----:B------:R-:W-:Y:S05]  /*0f10*/  EXIT ;  /* 0x000000000000794d */ /* 0x000fea0003800000 */
        .weak           $__internal_0_$__cuda_sm20_rcp_rn_f32_slowpath
        .type           $__internal_0_$__cuda_sm20_rcp_rn_f32_slowpath,@function
        .size           $__internal_0_$__cuda_sm20_rcp_rn_f32_slowpath,(.L_x_45 - $__internal_0_$__cuda_sm20_rcp_rn_f32_slowpath)
$__internal_0_$__cuda_sm20_rcp_rn_f32_slowpath:
[----:B------:R-:W-:Y:S01]  /*0f20*/  IMAD.SHL.U32 R0, R5, 0x2, RZ ;  /* 0x0000000205007824 */ /* 0x000fe200078e00ff */
[----:B------:R-:W-:Y:S04]  /*0f30*/  BSSY.RECONVERGENT B1, `(.L_x_9) ;  /* 0x0000031000017945 */ /* 0x000fe80003800200 */
[----:B------:R-:W-:Y:S01]  /*0f40*/  SHF.R.U32.HI R9, RZ, 0x18, R0 ;  /* 0x00000018ff097819 */ /* 0x000fe20000011600 */
[----:B------:R-:W-:-:S03]  /*0f50*/  IMAD.MOV.U32 R0, RZ, RZ, R5 ;  /* 0x000000ffff007224 */ /* 0x000fc600078e0005 */
[----:B------:R-:W-:-:S13]  /*0f60*/  ISETP.NE.U32.AND P0, PT, R9, RZ, PT ;  /* 0x000000ff0900720c */ /* 0x000fda0003f05070 */
[----:B------:R-:W-:Y:S05]  /*0f70*/  @P0 BRA `(.L_x_10) ;  /* 0x0000000000280947 */ /* 0x000fea0003800000 */
[----:B------:R-:W-:-:S05]  /*0f80*/  IMAD.SHL.U32 R3, R0, 0x2, RZ ;  /* 0x0000000200037824 */ /* 0x000fca00078e00ff */
[----:B------:R-:W-:-:S13]  /*0f90*/  ISETP.NE.AND P0, PT, R3, RZ, PT ;  /* 0x000000ff0300720c */ /* 0x000fda0003f05270 */
[----:B------:R-:W-:Y:S01]  /*0fa0*/  @P0 FFMA R6, R0, 1.84467440737095516160e+19, RZ ;  /* 0x5f80000000060823 */ /* 0x000fe200000000ff */
[----:B------:R-:W-:Y:S08]  /*0fb0*/  @!P0 MUFU.RCP R5, R0 ;  /* 0x0000000000058308 */ /* 0x000ff00000001000 */
[----:B------:R-:W0:Y:S02]  /*0fc0*/  @P0 MUFU.RCP R3, R6 ;  /* 0x0000000600030308 */ /* 0x000e240000001000 */
[----:B0-----:R-:W-:-:S04]  /*0fd0*/  @P0 FFMA R7, R6, R3, -1 ;  /* 0xbf80000006070423 */ /* 0x001fc80000000003 */
[----:B------:R-:W-:-:S04]  /*0fe0*/  @P0 FADD.FTZ R10, -R7, -RZ ;  /* 0x800000ff070a0221 */ /* 0x000fc80000010100 */
[----:B------:R-:W-:-:S04]  /*0ff0*/  @P0 FFMA R3, R3, R10, R3 ;  /* 0x0000000a03030223 */ /* 0x000fc80000000003 */
[----:B------:R-:W-:Y:S01]  /*1000*/  @P0 FFMA R5, R3, 1.84467440737095516160e+19, RZ ;  /* 0x5f80000003050823 */ /* 0x000fe200000000ff */
[----:B------:R-:W-:Y:S06]  /*1010*/  BRA `(.L_x_11) ;  /* 0x0000000000887947 */ /* 0x000fec0003800000 */
.L_x_10:
[----:B------:R-:W-:-:S04]  /*1020*/  IADD3 R11, PT, PT, R9, -0xfd, RZ ;  /* 0xffffff03090b7810 */ /* 0x000fc80007ffe0ff */
[----:B------:R-:W-:-:S13]  /*1030*/  ISETP.GT.U32.AND P0, PT, R11, 0x1, PT ;  /* 0x000000010b00780c */ /* 0x000fda0003f04070 */
[----:B------:R-:W-:Y:S05]  /*1040*/  @P0 BRA `(.L_x_12) ;  /* 0x0000000000780947 */ /* 0x000fea0003800000 */
[----:B------:R-:W-:Y:S01]  /*1050*/  LOP3.LUT R3, R0, 0x7fffff, RZ, 0xc0, !PT ;  /* 0x007fffff00037812 */ /* 0x000fe200078ec0ff */
[----:B------:R-:W-:-:S03]  /*1060*/  IMAD.MOV.U32 R10, RZ, RZ, 0x3 ;  /* 0x00000003ff0a7424 */ /* 0x000fc600078e00ff */
[----:B------:R-:W-:Y:S02]  /*1070*/  LOP3.LUT R3, R3, 0x3f800000, RZ, 0xfc, !PT ;  /* 0x3f80000003037812 */ /* 0x000fe400078efcff */
[----:B------:R-:W-:Y:S02]  /*1080*/  SHF.L.U32 R10, R10, R11, RZ ;  /* 0x0000000b0a0a7219 */ /* 0x000fe400000006ff */
[----:B------:R-:W0:Y:S02]  /*1090*/  MUFU.RCP R6, R3 ;  /* 0x0000000300067308 */ /* 0x000e240000001000 */
[----:B0-----:R-:W-:-:S04]  /*10a0*/  FFMA R5, R3, R6, -1 ;  /* 0xbf80000003057423 */ /* 0x001fc80000000006 */
[----:B------:R-:W-:-:S04]  /*10b0*/  FADD.FTZ R5, -R5, -RZ ;  /* 0x800000ff05057221 */ /* 0x000fc80000010100 */
[CCC-:B------:R-:W-:Y:S01]  /*10c0*/  FFMA.RM R7, R6.reuse, R5.reuse, R6.reuse ;  /* 0x0000000506077223 */ /* 0x1c0fe20000004006 */
[----:B------:R-:W-:-:S04]  /*10d0*/  FFMA.RP R6, R6, R5, R6 ;  /* 0x0000000506067223 */ /* 0x000fc80000008006 */
[C---:B------:R-:W-:Y:S02]  /*10e0*/  LOP3.LUT R5, R7.reuse, 0x7fffff, RZ, 0xc0, !PT ;  /* 0x007fffff07057812 */ /* 0x040fe400078ec0ff */
[----:B------:R-:W-:Y:S02]  /*10f0*/  FSETP.NEU.FTZ.AND P0, PT, R7, R6, PT ;  /* 0x000000060700720b */ /* 0x000fe40003f1d000 */
[----:B------:R-:W-:Y:S02]  /*1100*/  LOP3.LUT R5, R5, 0x800000, RZ, 0xfc, !PT ;  /* 0x0080000005057812 */ /* 0x000fe400078efcff */
[----:B------:R-:W-:Y:S02]  /*1110*/  SEL R6, RZ, 0xffffffff, !P0 ;  /* 0xffffffffff067807 */ /* 0x000fe40004000000 */
[----:B------:R-:W-:-:S03]  /*1120*/  LOP3.LUT R10, R10, R5, RZ, 0xc0, !PT ;  /* 0x000000050a0a7212 */ /* 0x000fc600078ec0ff */
[----:B------:R-:W-:Y:S01]  /*1130*/  IMAD.MOV R6, RZ, RZ, -R6 ;  /* 0x000000ffff067224 */ /* 0x000fe200078e0a06 */
[----:B------:R-:W-:-:S04]  /*1140*/  SHF.R.U32.HI R10, RZ, R11, R10 ;  /* 0x0000000bff0a7219 */ /* 0x000fc8000001160a */
[--C-:B------:R-:W-:Y:S01]  /*1150*/  LOP3.LUT P1, RZ, R6, R11, R5.reuse, 0xf8, !PT ;  /* 0x0000000b06ff7212 */ /* 0x100fe2000782f805 */
[----:B------:R-:W-:Y:S01]  /*1160*/  VIADD R6, R9, 0xffffff04 ;  /* 0xffffff0409067836 */ /* 0x000fe20000000000 */
[C---:B------:R-:W-:Y:S02]  /*1170*/  LOP3.LUT P0, RZ, R10.reuse, 0x1, RZ, 0xc0, !PT ;  /* 0x000000010aff7812 */ /* 0x040fe4000780c0ff */
[----:B------:R-:W-:Y:S02]  /*1180*/  LOP3.LUT P2, RZ, R10, 0x2, RZ, 0xc0, !PT ;  /* 0x000000020aff7812 */ /* 0x000fe4000784c0ff */
[----:B------:R-:W-:Y:S02]  /*1190*/  SHF.R.U32.HI R5, RZ, R6, R5 ;  /* 0x00000006ff057219 */ /* 0x000fe40000011605 */
[----:B------:R-:W-:Y:S02]  /*11a0*/  PLOP3.LUT P0, PT, P0, P1, P2, 0xe0, 0x0 ;  /* 0x000000000000781c */ /* 0x000fe40000703c20 */
[----:B------:R-:W-:-:S02]  /*11b0*/  LOP3.LUT P1, RZ, R0, 0x7fffff, RZ, 0xc0, !PT ;  /* 0x007fffff00ff7812 */ /* 0x000fc4000782c0ff */
[----:B------:R-:W-:-:S05]  /*11c0*/  SEL R3, RZ, 0x1, !P0 ;  /* 0x00000001ff037807 */ /* 0x000fca0004000000 */
[----:B------:R-:W-:-:S05]  /*11d0*/  IMAD.MOV R3, RZ, RZ, -R3 ;  /* 0x000000ffff037224 */ /* 0x000fca00078e0a03 */
[----:B------:R-:W-:-:S13]  /*11e0*/  ISETP.GE.AND P0, PT, R3, RZ, PT ;  /* 0x000000ff0300720c */ /* 0x000fda0003f06270 */
[----:B------:R-:W-:-:S05]  /*11f0*/  @!P0 IADD3 R5, PT, PT, R5, 0x1, RZ ;  /* 0x0000000105058810 */ /* 0x000fca0007ffe0ff */
[----:B------:R-:W-:-:S05]  /*1200*/  @!P1 IMAD.SHL.U32 R5, R5, 0x2, RZ ;  /* 0x0000000205059824 */ /* 0x000fca00078e00ff */
[----:B------:R-:W-:Y:S01]  /*1210*/  LOP3.LUT R5, R5, 0x80000000, R0, 0xf8, !PT ;  /* 0x8000000005057812 */ /* 0x000fe200078ef800 */
[----:B------:R-:W-:Y:S06]  /*1220*/  BRA `(.L_x_11) ;  /* 0x0000000000047947 */ /* 0x000fec0003800000 */
.L_x_12:
[----:B------:R0:W1:Y:S02]  /*1230*/  MUFU.RCP R5, R0 ;  /* 0x0000000000057308 */ /* 0x0000640000001000 */
.L_x_11:
[----:B------:R-:W-:Y:S05]  /*1240*/  BSYNC.RECONVERGENT B1 ;  /* 0x0000000000017941 */ /* 0x000fea0003800200 */
.L_x_9:
[----:B01----:R-:W-:Y:S02]  /*1250*/  IMAD.MOV.U32 R0, RZ, RZ, R5 ;  /* 0x000000ffff007224 */ /* 0x003fe400078e0005 */
[----:B------:R-:W-:-:S04]  /*1260*/  IMAD.MOV.U32 R5, RZ, RZ, 0x0 ;  /* 0x00000000ff057424 */ /* 0x000fc800078e00ff */
[----:B------:R-:W-:Y:S05]  /*1270*/  RET.REL.NODEC R4 `(_Z34argmax_with_confidence_kernel_implPKfP6uchar2iii) ;  /* 0xffffffec04607950 */ /* 0x000fea0003c3ffff */
.L_x_13:
[----:B------:R-:W-:-:S00]  /*1280*/  BRA `(.L_x_13) ;  /* 0xfffffffc00fc7947 */ /* 0x000fc0000383ffff */
[----:B------:R-:W-:-:S00]  /*1290*/  NOP ;  /* 0x0000000000007918 */ /* 0x000fc00000000000 */
        /* <DEDUP_REMOVED lines=14> */
.L_x_45:


//--------------------- .text._Z18argmax_kernel_implPKfPhiii --------------------------
	.section	.text._Z18argmax_kernel_implPKfPhiii,"ax",@progbits
	.align	128
        .global         _Z18argmax_kernel_implPKfPhiii
        .type           _Z18argmax_kernel_implPKfPhiii,@function
        .size           _Z18argmax_kernel_implPKfPhiii,(.L_x_48 - _Z18argmax_kernel_implPKfPhiii)
        .other          _Z18argmax_kernel_implPKfPhiii,@"STO_CUDA_ENTRY STV_DEFAULT"
_Z18argmax_kernel_implPKfPhiii:
.text._Z18argmax_kernel_implPKfPhiii:
        /* <DEDUP_REMOVED lines=32> */
[----:B------:R-:W-:Y:S01]  /*0200*/  UIADD3 UR7, UPT, UPT, -UR6, URZ, URZ ;  /* 0x000000ff06077290 */ /* 0x000fe2000fffe1ff */
[----:B------:R-:W-:Y:S02]  /*0210*/  IMAD.MOV.U32 R5, RZ, RZ, R2 ;  /* 0x000000ffff057224 */ /* 0x000fe400078e0002 */
[----:B------:R-:W-:-:S09]  /*0220*/  IMAD.U32 R7, RZ, RZ, UR6 ;  /* 0x00000006ff077e24 */ /* 0x000fd2000f8e00ff */
.L_x_16:
        /* <DEDUP_REMOVED lines=62> */
[C---:B------:R-:W-:Y:S02]  /*0610*/  @P4 VIADD R8, R4.reuse, 0x8 ;  /* 0x0000000804084836 */ /* 0x040fe40000000000 */
[C---:B------:R-:W-:Y:S01]  /*0620*/  @P5 VIADD R8, R4.reuse, 0x9 ;  /* 0x0000000904085836 */ /* 0x040fe20000000000 */
[----:B------:R-:W-:Y:S01]  /*0630*/  UIADD3 UR7, UPT, UPT, UR7, 0x10, URZ ;  /* 0x0000001007077890 */ /* 0x000fe2000fffe0ff */
[----:B------:R-:W-:-:S03]  /*0640*/  @P6 VIADD R8, R4, 0xa ;  /* 0x0000000a04086836 */ /* 0x000fc60000000000 */
        /* <DEDUP_REMOVED lines=11> */
[-C--:B------:R-:W-:Y:S02]  /*0700*/  FSETP.GT.AND P0, PT, R10, R21.reuse, PT ;  /* 0x000000150a00720b */ /* 0x080fe40003f04000 */
[C---:B------:R-:W-:Y:S01]  /*0710*/  @P1 IADD3 R8, PT, PT, R4.reuse, 0xc, RZ ;  /* 0x0000000c04081810 */ /* 0x040fe20007ffe0ff */
[C---:B------:R-:W-:Y:S02]  /*0720*/  @P2 VIADD R8, R4.reuse, 0xd ;  /* 0x0000000d04082836 */ /* 0x040fe40000000000 */
[----:B------:R-:W-:Y:S01]  /*0730*/  @P3 VIADD R8, R4, 0xe ;  /* 0x0000000e04083836 */ /* 0x000fe20000000000 */
[----:B------:R-:W-:-:S07]  /*0740*/  FSEL R23, R10, R21, P0 ;  /* 0x000000150a177208 */ /* 0x000fce0000000000 */
[C---:B------:R-:W-:Y:S02]  /*0750*/  @P0 VIADD R8, R4.reuse, 0xf ;  /* 0x0000000f04080836 */ /* 0x040fe40000000000 */
[----:B------:R-:W-:Y:S01]  /*0760*/  VIADD R4, R4, 0x10 ;  /* 0x0000001004047836 */ /* 0x000fe20000000000 */
[----:B------:R-:W-:Y:S06]  /*0770*/  BRA.U UP1, `(.L_x_16) ;  /* 0xfffffff901ac7547 */ /* 0x000fec000b83ffff */
.L_x_15:
        /* <DEDUP_REMOVED lines=46> */
[C---:B------:R-:W-:Y:S02]  /*0a60*/  @P3 VIADD R8, R7.reuse, 0x7 ;  /* 0x0000000707083836 */ /* 0x040fe40000000000 */
[----:B------:R-:W-:-:S07]  /*0a70*/  VIADD R7, R7, 0x8 ;  /* 0x0000000807077836 */ /* 0x000fce0000000000 */
.L_x_17:
        /* <DEDUP_REMOVED lines=21> */
[----:B------:R-:W-:Y:S02]  /*0bd0*/  FSEL R9, R20, R9, P2 ;  /* 0x0000000914097208 */ /* 0x000fe40001000000 */
[----:B------:R-:W-:Y:S02]  /*0be0*/  @P1 IADD3 R8, PT, PT, R7, 0x1, RZ ;  /* 0x0000000107081810 */ /* 0x000fe40007ffe0ff */
[----:B-----5:R-:W-:-:S04]  /*0bf0*/  FSETP.GT.AND P3, PT, R16, R9, PT ;  /* 0x000000091000720b */ /* 0x020fc80003f64000 */
[----:B------:R-:W-:Y:S01]  /*0c00*/  FSEL R23, R16, R9, P3 ;  /* 0x0000000910177208 */ /* 0x000fe20001800000 */
[----:B------:R-:W-:-:S08]  /*0c10*/  @P2 VIADD R8, R7, 0x2 ;  /* 0x0000000207082836 */ /* 0x000fd00000000000 */
[C---:B------:R-:W-:Y:S02]  /*0c20*/  @P3 VIADD R8, R7.reuse, 0x3 ;  /* 0x0000000307083836 */ /* 0x040fe40000000000 */
[----:B------:R-:W-:-:S07]  /*0c30*/  VIADD R7, R7, 0x4 ;  /* 0x0000000407077836 */ /* 0x000fce0000000000 */
.L_x_18:
[----:B------:R-:W-:Y:S05]  /*0c40*/  BRA.U !UP1, `(.L_x_14) ;  /* 0x0000000109387547 */ /* 0x000fea000b800000 */
[----:B------:R-:W0:Y:S01]  /*0c50*/  LDC.64 R10, c[0x0][0x380] ;  /* 0x0000e000ff0a7b82 */ /* 0x000e220000000a00 */
[----:B------:R-:W-:Y:S01]  /*0c60*/  IMAD R0, R7, R13, R0 ;  /* 0x0000000d07007224 */ /* 0x000fe200078e0200 */
[----:B------:R-:W-:-:S03]  /*0c70*/  UIADD3 UR4, UPT, UPT, -UR4, URZ, URZ ;  /* 0x000000ff04047290 */ /* 0x000fc6000fffe1ff */
[----:B------:R-:W-:-:S09]  /*0c80*/  IMAD R3, R0, R12, R3 ;  /* 0x0000000c00037224 */ /* 0x000fd200078e0203 */
.L_x_19:
        /* <DEDUP_REMOVED lines=10> */
.L_x_14:
[----:B------:R-:W0:Y:S02]  /*0d30*/  LDCU.64 UR4, c[0x0][0x388] ;  /* 0x00007100ff0477ac */ /* 0x000e240008000a00 */
[----:B0-----:R-:W-:-:S04]  /*0d40*/  IADD3 R4, P0, PT, R2, UR4, RZ ;  /* 0x0000000402047c10 */ /* 0x001fc8000ff1e0ff */
[----:B------:R-:W-:-:S05]  /*0d50*/  LEA.HI.X.SX32 R5, R2, UR5, 0x1, P0 ;  /* 0x0000000502057c11 */ /* 0x000fca00080f0eff */
[----:B------:R-:W-:Y:S01]  /*0d60*/  STG.E.U8 desc[UR8][R4.64], R8 ;  /* 0x0000000804007986 */ /* 0x000fe2000c101108 */
[----:B------:R-:W-:Y:S05]  /*0d70*/  EXIT ;  /* 0x000000000000794d */ /* 0x000fea0003800000 */
.L_x_20:
        /* <DEDUP_REMOVED lines=16> */
.L_x_48:


//--------------------- .text._Z22preprocess_kernel_implPKhPfii6float3S2_ --------------------------
	.section	.text._Z22preprocess_kernel_implPKhPfii6float3S2_,"ax",@progbits
	.align	128
        .global         _Z22preprocess_kernel_implPKhPfii6float3S2_
        .type           _Z22preprocess_kernel_implPKhPfii6float3S2_,@function
        .size           _Z22preprocess_kernel_implPKhPfii6float3S2_,(.L_x_46 - _Z22preprocess_kernel_implPKhPfii6float3S2_)
        .other          _Z22preprocess_kernel_implPKhPfii6float3S2_,@"STO_CUDA_ENTRY STV_DEFAULT"
_Z22preprocess_kernel_implPKhPfii6float3S2_:
.text._Z22preprocess_kernel_implPKhPfii6float3S2_:
[----:B------:R-:W-:Y:S01]  /*0000*/  LDC R1, c[0x0][0x37c] ;  /* 0x0000df00ff017b82 */ /* 0x000fe20000000800 */
[----:B------:R-:W0:Y:S07]  /*0010*/  S2R R0, SR_TID.Y ;  /* 0x0000000000007919 */ /* 0x000e2e0000002200 */
[----:B------:R-:W1:Y:S01]  /*0020*/  LDC R2, c[0x0][0x360] ;  /* 0x0000d800ff027b82 */ /* 0x000e620000000800 */
[----:B------:R-:W2:Y:S01]  /*0030*/  LDCU.64 UR6, c[0x0][0x390] ;  /* 0x00007200ff0677ac */ /* 0x000ea20008000a00 */
[----:B------:R-:W1:Y:S06]  /*0040*/  S2R R5, SR_TID.X ;  /* 0x0000000000057919 */ /* 0x000e6c0000002100 */
[----:B------:R-:W0:Y:S08]  /*0050*/  S2UR UR5, SR_CTAID.Y ;  /* 0x00000000000579c3 */ /* 0x000e300000002600 */
[----:B------:R-:W0:Y:S08]  /*0060*/  LDC R3, c[0x0][0x364] ;  /* 0x0000d900ff037b82 */ /* 0x000e300000000800 */
[----:B------:R-:W1:Y:S01]  /*0070*/  S2UR UR4, SR_CTAID.X ;  /* 0x00000000000479c3 */ /* 0x000e620000002500 */
[----:B0-----:R-:W-:-:S05]  /*0080*/  IMAD R3, R3, UR5, R0 ;  /* 0x0000000503037c24 */ /* 0x001fca000f8e0200 */
[----:B--2---:R-:W-:Y:S01]  /*0090*/  ISETP.GE.AND P0, PT, R3, UR7, PT ;  /* 0x0000000703007c0c */ /* 0x004fe2000bf06270 */
[----:B-1----:R-:W-:-:S05]  /*00a0*/  IMAD R2, R2, UR4, R5 ;  /* 0x0000000402027c24 */ /* 0x002fca000f8e0205 */
[----:B------:R-:W-:-:S13]  /*00b0*/  ISETP.GE.OR P0, PT, R2, UR6, P0 ;  /* 0x0000000602007c0c */ /* 0x000fda0008706670 */
[----:B------:R-:W-:Y:S05]  /*00c0*/  @P0 EXIT ;  /* 0x000000000000094d */ /* 0x000fea0003800000 */
[----:B------:R-:W0:Y:S01]  /*00d0*/  LDCU.64 UR8, c[0x0][0x380] ;  /* 0x00007000ff0877ac */ /* 0x000e220008000a00 */
[----:B------:R-:W-:Y:S01]  /*00e0*/  IMAD R2, R3, UR6, R2 ;  /* 0x0000000603027c24 */ /* 0x000fe2000f8e0202 */
[----:B------:R-:W1:Y:S03]  /*00f0*/  LDCU.64 UR4, c[0x0][0x358] ;  /* 0x00006b00ff0477ac */ /* 0x000e660008000a00 */
[----:B------:R-:W-:-:S05]  /*0100*/  IMAD R0, R2, 0x3, RZ ;  /* 0x0000000302007824 */ /* 0x000fca00078e02ff */
[----:B0-----:R-:W-:-:S04]  /*0110*/  IADD3 R8, P0, PT, R0, UR8, RZ ;  /* 0x0000000800087c10 */ /* 0x001fc8000ff1e0ff */
[----:B------:R-:W-:-:S05]  /*0120*/  LEA.HI.X.SX32 R9, R0, UR9, 0x1, P0 ;  /* 0x0000000900097c11 */ /* 0x000fca00080f0eff */
[----:B-1----:R-:W2:Y:S04]  /*0130*/  LDG.E.U8 R0, desc[UR4][R8.64+0x2] ;  /* 0x0000020408007981 */ /* 0x002ea8000c1e1100 */
[----:B------:R0:W5:Y:S04]  /*0140*/  LDG.E.U8 R4, desc[UR4][R8.64] ;  /* 0x0000000408047981 */ /* 0x000168000c1e1100 */
[----:B------:R0:W5:Y:S01]  /*0150*/  LDG.E.U8 R6, desc[UR4][R8.64+0x1] ;  /* 0x0000010408067981 */ /* 0x000162000c1e1100 */
[----:B------:R-:W-:Y:S01]  /*0160*/  IMAD.MOV.U32 R10, RZ, RZ, 0x3b808081 ;  /* 0x3b808081ff0a7424 */ /* 0x000fe200078e00ff */
[----:B------:R-:W-:Y:S01]  /*0170*/  BSSY.RECONVERGENT B0, `(.L_x_21) ;  /* 0x000000e000007945 */ /* 0x000fe20003800200 */
[----:B------:R-:W-:-:S04]  /*0180*/  IMAD.MOV.U32 R3, RZ, RZ, 0x437f0000 ;  /* 0x437f0000ff037424 */ /* 0x000fc800078e00ff */
[----:B------:R-:W-:-:S04]  /*0190*/  FFMA R3, R10, -R3, 1 ;  /* 0x3f8000000a037423 */ /* 0x000fc80000000803 */
[----:B------:R-:W-:Y:S01]  /*01a0*/  FFMA R3, R3, R10, 0.0039215688593685626984 ;  /* 0x3b80808103037423 */ /* 0x000fe2000000000a */
[----:B--2---:R-:W-:-:S04]  /*01b0*/  I2FP.F32.U32 R0, R0 ;  /* 0x0000000000007245 */ /* 0x004fc80000201000 */
[----:B------:R-:W1:Y:S01]  /*01c0*/  FCHK P0, R0, 255 ;  /* 0x437f000000007902 */ /* 0x000e620000000000 */
[----:B------:R-:W-:-:S04]  /*01d0*/  FFMA R5, R0, R3, RZ ;  /* 0x0000000300057223 */ /* 0x000fc800000000ff */
[----:B------:R-:W-:-:S04]  /*01e0*/  FFMA R10, R5, -255, R0 ;  /* 0xc37f0000050a7823 */ /* 0x000fc80000000000 */
[----:B------:R-:W-:Y:S01]  /*01f0*/  FFMA R3, R3, R10, R5 ;  /* 0x0000000a03037223 */ /* 0x000fe20000000005 */
[----:B01----:R-:W-:Y:S06]  /*0200*/  @!P0 BRA `(.L_x_22) ;  /* 0x0000000000108947 */ /* 0x003fec0003800000 */
[----:B------:R-:W-:Y:S01]  /*0210*/  HFMA2 R3, -RZ, RZ, 3.748046875, 0 ;  /* 0x437f0000ff037431 */ /* 0x000fe200000001ff */
[----:B------:R-:W-:-:S07]  /*0220*/  MOV R8, 0x240 ;  /* 0x0000024000087802 */ /* 0x000fce0000000f00 */
[----:B-----5:R-:W-:Y:S05]  /*0230*/  CALL.REL.NOINC `($__internal_1_$__cuda_sm3x_div_rn_noftz_f32_slowpath) ;  /* 0x0000000400887944 */ /* 0x020fea0003c00000 */
[----:B------:R-:W-:-:S07]  /*0240*/  IMAD.MOV.U32 R3, RZ, RZ, R0 ;  /* 0x000000ffff037224 */ /* 0x000fce00078e0000 */
.L_x_22:
[----:B------:R-:W-:Y:S05]  /*0250*/  BSYNC.RECONVERGENT B0 ;  /* 0x0000000000007941 */ /* 0x000fea0003800200 */
.L_x_21:
[----:B------:R-:W0:Y:S01]  /*0260*/  LDC R7, c[0x0][0x3a4] ;  /* 0x0000e900ff077b82 */ /* 0x000e220000000800 */
[----:B------:R-:W1:Y:S01]  /*0270*/  LDCU UR6, c[0x0][0x398] ;  /* 0x00007300ff0677ac */ /* 0x000e620008000800 */
[----:B------:R-:W-:Y:S01]  /*0280*/  BSSY.RECONVERGENT B0, `(.L_x_23) ;  /* 0x000000f000007945 */ /* 0x000fe20003800200 */
[----:B-1----:R-:W-:Y:S01]  /*0290*/  FADD R0, R3, -UR6 ;  /* 0x8000000603007e21 */ /* 0x002fe20008000000 */
[----:B0-----:R-:W0:Y:S08]  /*02a0*/  MUFU.RCP R5, R7 ;  /* 0x0000000700057308 */ /* 0x001e300000001000 */
[----:B------:R-:W1:Y:S01]  /*02b0*/  FCHK P0, R0, R7 ;  /* 0x0000000700007302 */ /* 0x000e620000000000 */
[----:B0-----:R-:W-:-:S04]  /*02c0*/  FFMA R8, R5, -R7, 1 ;  /* 0x3f80000005087423 */ /* 0x001fc80000000807 */
[----:B------:R-:W-:-:S04]  /*02d0*/  FFMA R5, R5, R8, R5 ;  /* 0x0000000805057223 */ /* 0x000fc80000000005 */
[----:B------:R-:W-:-:S04]  /*02e0*/  FFMA R3, R0, R5, RZ ;  /* 0x0000000500037223 */ /* 0x000fc800000000ff */
[----:B------:R-:W-:-:S04]  /*02f0*/  FFMA R8, R3, -R7, R0 ;  /* 0x8000000703087223 */ /* 0x000fc80000000000 */
[----:B------:R-:W-:Y:S01]  /*0300*/  FFMA R5, R5, R8, R3 ;  /* 0x0000000805057223 */ /* 0x000fe20000000003 */
[----:B-1----:R-:W-:Y:S06]  /*0310*/  @!P0 BRA `(.L_x_24) ;  /* 0x0000000000148947 */ /* 0x002fec0003800000 */
[----:B------:R-:W0:Y:S01]  /*0320*/  LDCU UR6, c[0x0][0x3a4] ;  /* 0x00007480ff0677ac */ /* 0x000e220008000800 */
[----:B------:R-:W-:Y:S01]  /*0330*/  MOV R8, 0x360 ;  /* 0x0000036000087802 */ /* 0x000fe20000000f00 */
[----:B0-----:R-:W-:-:S07]  /*0340*/  IMAD.U32 R3, RZ, RZ, UR6 ;  /* 0x00000006ff037e24 */ /* 0x001fce000f8e00ff */
[----:B-----5:R-:W-:Y:S05]  /*0350*/  CALL.REL.NOINC `($__internal_1_$__cuda_sm3x_div_rn_noftz_f32_slowpath) ;  /* 0x0000000400407944 */ /* 0x020fea0003c00000 */
[----:B------:R-:W-:-:S07]  /*0360*/  MOV R5, R0 ;  /* 0x0000000000057202 */ /* 0x000fce0000000f00 */
.L_x_24:
[----:B------:R-:W-:Y:S05]  /*0370*/  BSYNC.RECONVERGENT B0 ;  /* 0x0000000000007941 */ /* 0x000fea0003800200 */
.L_x_23:
[----:B------:R-:W-:Y:S02]  /*0380*/  HFMA2 R3, -RZ, RZ, 3.748046875, 0 ;  /* 0x437f0000ff037431 */ /* 0x000fe400000001ff */
[----:B------:R-:W-:Y:S01]  /*0390*/  IMAD.MOV.U32 R0, RZ, RZ, 0x3b808081 ;  /* 0x3b808081ff007424 */ /* 0x000fe200078e00ff */
[----:B------:R-:W-:Y:S03]  /*03a0*/  BSSY.RECONVERGENT B0, `(.L_x_25) ;  /* 0x000000d000007945 */ /* 0x000fe60003800200 */
[----:B------:R-:W-:Y:S01]  /*03b0*/  FFMA R7, R0, -R3, 1 ;  /* 0x3f80000000077423 */ /* 0x000fe20000000803 */
[----:B-----5:R-:W-:-:S03]  /*03c0*/  I2FP.F32.U32 R3, R6 ;  /* 0x0000000600037245 */ /* 0x020fc60000201000 */
[----:B------:R-:W-:Y:S01]  /*03d0*/  FFMA R0, R7, R0, 0.0039215688593685626984 ;  /* 0x3b80808107007423 */ /* 0x000fe20000000000 */
[----:B------:R-:W0:Y:S03]  /*03e0*/  FCHK P0, R3, 255 ;  /* 0x437f000003007902 */ /* 0x000e260000000000 */
[----:B------:R-:W-:-:S04]  /*03f0*/  FFMA R6, R0, R3, RZ ;  /* 0x0000000300067223 */ /* 0x000fc800000000ff */
[----:B------:R-:W-:-:S04]  /*0400*/  FFMA R7, R6, -255, R3 ;  /* 0xc37f000006077823 */ /* 0x000fc80000000003 */
[----:B------:R-:W-:Y:S01]  /*0410*/  FFMA R0, R0, R7, R6 ;  /* 0x0000000700007223 */ /* 0x000fe20000000006 */
[----:B0-----:R-:W-:Y:S06]  /*0420*/  @!P0 BRA `(.L_x_26) ;  /* 0x0000000000108947 */ /* 0x001fec0003800000 */
[----:B------:R-:W-:Y:S01]  /*0430*/  IMAD.MOV.U32 R0, RZ, RZ, R3 ;  /* 0x000000ffff007224 */ /* 0x000fe200078e0003 */
[----:B------:R-:W-:Y:S02]  /*0440*/  MOV R3, 0x437f0000 ;  /* 0x437f000000037802 */ /* 0x000fe40000000f00 */
[----:B------:R-:W-:-:S07]  /*0450*/  MOV R8, 0x470 ;  /* 0x0000047000087802 */ /* 0x000fce0000000f00 */
[----:B------:R-:W-:Y:S05]  /*0460*/  CALL.REL.NOINC `($__internal_1_$__cuda_sm3x_div_rn_noftz_f32_slowpath) ;  /* 0x0000000000fc7944 */ /* 0x000fea0003c00000 */
.L_x_26:
[----:B------:R-:W-:Y:S05]  /*0470*/  BSYNC.RECONVERGENT B0 ;  /* 0x0000000000007941 */ /* 0x000fea0003800200 */
.L_x_25:
        /* <DEDUP_REMOVED lines=15> */
[----:B------:R-:W-:Y:S05]  /*0570*/  CALL.REL.NOINC `($__internal_1_$__cuda_sm3x_div_rn_noftz_f32_slowpath) ;  /* 0x0000000000b87944 */ /* 0x000fea0003c00000 */
[----:B------:R-:W-:-:S07]  /*0580*/  MOV R6, R0 ;  /* 0x0000000000067202 */ /* 0x000fce0000000f00 */
.L_x_28:
[----:B------:R-:W-:Y:S05]  /*0590*/  BSYNC.RECONVERGENT B0 ;  /* 0x0000000000007941 */ /* 0x000fea0003800200 */
.L_x_27:
[----:B------:R-:W-:Y:S02]  /*05a0*/  HFMA2 R3, -RZ, RZ, 3.748046875, 0 ;  /* 0x437f0000ff037431 */ /* 0x000fe400000001ff */
[----:B------:R-:W-:Y:S01]  /*05b0*/  IMAD.MOV.U32 R0, RZ, RZ, 0x3b808081 ;  /* 0x3b808081ff007424 */ /* 0x000fe200078e00ff */
[----:B------:R-:W-:Y:S03]  /*05c0*/  BSSY.RECONVERGENT B0, `(.L_x_29) ;  /* 0x000000d000007945 */ /* 0x000fe60003800200 */
[----:B------:R-:W-:Y:S01]  /*05d0*/  FFMA R7, R0, -R3, 1 ;  /* 0x3f80000000077423 */ /* 0x000fe20000000803 */
[----:B------:R-:W-:-:S03]  /*05e0*/  I2FP.F32.U32 R3, R4 ;  /* 0x0000000400037245 */ /* 0x000fc60000201000 */
        /* <DEDUP_REMOVED lines=10> */
.L_x_30:
[----:B------:R-:W-:Y:S05]  /*0690*/  BSYNC.RECONVERGENT B0 ;  /* 0x0000000000007941 */ /* 0x000fea0003800200 */
.L_x_29:
        /* <DEDUP_REMOVED lines=17> */
.L_x_32:
[----:B------:R-:W-:Y:S05]  /*07b0*/  BSYNC.RECONVERGENT B0 ;  /* 0x0000000000007941 */ /* 0x000fea0003800200 */
.L_x_31:
[----:B------:R-:W0:Y:S08]  /*07c0*/  LDC.64 R8, c[0x0][0x388] ;  /* 0x0000e200ff087b82 */ /* 0x000e300000000a00 */
[----:B------:R-:W1:Y:S01]  /*07d0*/  LDC.64 R10, c[0x0][0x390] ;  /* 0x0000e400ff0a7b82 */ /* 0x000e620000000a00 */
[----:B0-----:R-:W-:-:S05]  /*07e0*/  IMAD.WIDE R2, R2, 0x4, R8 ;  /* 0x0000000402027825 */ /* 0x001fca00078e0208 */
[----:B------:R-:W-:Y:S01]  /*07f0*/  STG.E desc[UR4][R2.64], R5 ;  /* 0x0000000502007986 */ /* 0x000fe2000c101904 */
[----:B-1----:R-:W-:-:S04]  /*0800*/  IMAD R11, R11, R10, RZ ;  /* 0x0000000a0b0b7224 */ /* 0x002fc800078e02ff */
[----:B------:R-:W-:-:S05]  /*0810*/  IMAD.WIDE R8, R11, 0x4, R2 ;  /* 0x000000040b087825 */ /* 0x000fca00078e0202 */
[----:B------:R-:W-:Y:S01]  /*0820*/  STG.E desc[UR4][R8.64], R6 ;  /* 0x0000000608007986 */ /* 0x000fe2000c101904 */
[----:B------:R-:W-:-:S05]  /*0830*/  IMAD.WIDE R10, R11, 0x4, R8 ;  /* 0x000000040b0a7825 */ /* 0x000fca00078e0208 */
[----:B------:R-:W-:Y:S01]  /*0840*/  STG.E desc[UR4][R10.64], R7 ;  /* 0x000000070a007986 */ /* 0x000fe2000c101904 */
[----:B------:R-:W-:Y:S05]  /*0850*/  EXIT ;  /* 0x000000000000794d */ /* 0x000fea0003800000 */
        .weak           $__internal_1_$__cuda_sm3x_div_rn_noftz_f32_slowpath
        .type           $__internal_1_$__cuda_sm3x_div_rn_noftz_f32_slowpath,@function
        .size           $__internal_1_$__cuda_sm3x_div_rn_noftz_f32_slowpath,(.L_x_46 - $__internal_1_$__cuda_sm3x_div_rn_noftz_f32_slowpath)
$__internal_1_$__cuda_sm3x_div_rn_noftz_f32_slowpath:
[----:B------:R-:W-:Y:S01]  /*0860*/  SHF.R.U32.HI R9, RZ, 0x17, R3 ;  /* 0x00000017ff097819 */ /* 0x000fe20000011603 */
[----:B------:R-:W-:Y:S01]  /*0870*/  BSSY.RECONVERGENT B1, `(.L_x_33) ;  /* 0x0000062000017945 */ /* 0x000fe20003800200 */
[----:B------:R-:W-:Y:S02]  /*0880*/  SHF.R.U32.HI R7, RZ, 0x17, R0 ;  /* 0x00000017ff077819 */ /* 0x000fe40000011600 */
[----:B------:R-:W-:Y:S02]  /*0890*/  LOP3.LUT R14, R9, 0xff, RZ, 0xc0, !PT ;  /* 0x000000ff090e7812 */ /* 0x000fe400078ec0ff */
[----:B------:R-:W-:-:S03]  /*08a0*/  LOP3.LUT R12, R7, 0xff, RZ, 0xc0, !PT ;  /* 0x000000ff070c7812 */ /* 0x000fc600078ec0ff */
[----:B------:R-:W-:Y:S01]  /*08b0*/  VIADD R10, R14, 0xffffffff ;  /* 0xffffffff0e0a7836 */ /* 0x000fe20000000000 */
[----:B------:R-:W-:-:S04]  /*08c0*/  IADD3 R9, PT, PT, R12, -0x1, RZ ;  /* 0xffffffff0c097810 */ /* 0x000fc80007ffe0ff */
[----:B------:R-:W-:-:S04]  /*08d0*/  ISETP.GT.U32.AND P0, PT, R10, 0xfd, PT ;  /* 0x000000fd0a00780c */ /* 0x000fc80003f04070 */
[----:B------:R-:W-:-:S13]  /*08e0*/  ISETP.GT.U32.OR P0, PT, R9, 0xfd, P0 ;  /* 0x000000fd0900780c */ /* 0x000fda0000704470 */
[----:B------:R-:W-:Y:S01]  /*08f0*/  @!P0 IMAD.MOV.U32 R7, RZ, RZ, RZ ;  /* 0x000000ffff078224 */ /* 0x000fe200078e00ff */
[----:B------:R-:W-:Y:S06]  /*0900*/  @!P0 BRA `(.L_x_34) ;  /* 0x00000000005c8947 */ /* 0x000fec0003800000 */
[----:B------:R-:W-:Y:S02]  /*0910*/  FSETP.GTU.FTZ.AND P0, PT, |R0|, +INF , PT ;  /* 0x7f8000000000780b */ /* 0x000fe40003f1c200 */
[----:B------:R-:W-:-:S04]  /*0920*/  FSETP.GTU.FTZ.AND P1, PT, |R3|, +INF , PT ;  /* 0x7f8000000300780b */ /* 0x000fc80003f3c200 */
[----:B------:R-:W-:-:S13]  /*0930*/  PLOP3.LUT P0, PT, P0, P1, PT, 0xf8, 0x8f ;  /* 0x00000000008f781c */ /* 0x000fda0000703f70 */
[----:B------:R-:W-:Y:S05]  /*0940*/  @P0 BRA `(.L_x_35) ;  /* 0x00000004004c0947 */ /* 0x000fea0003800000 */
[----:B------:R-:W-:-:S13]  /*0950*/  LOP3.LUT P0, RZ, R3, 0x7fffffff, R0, 0xc8, !PT ;  /* 0x7fffffff03ff7812 */ /* 0x000fda000780c800 */
[----:B------:R-:W-:Y:S05]  /*0960*/  @!P0 BRA `(.L_x_36) ;  /* 0x00000004003c8947 */ /* 0x000fea0003800000 */
[C---:B------:R-:W-:Y:S02]  /*0970*/  FSETP.NEU.FTZ.AND P2, PT, |R0|.reuse, +INF , PT ;  /* 0x7f8000000000780b */ /* 0x040fe40003f5d200 */
[----:B------:R-:W-:Y:S02]  /*0980*/  FSETP.NEU.FTZ.AND P1, PT, |R3|, +INF , PT ;  /* 0x7f8000000300780b */ /* 0x000fe40003f3d200 */
[----:B------:R-:W-:-:S11]  /*0990*/  FSETP.NEU.FTZ.AND P0, PT, |R0|, +INF , PT ;  /* 0x7f8000000000780b */ /* 0x000fd60003f1d200 */
[----:B------:R-:W-:Y:S05]  /*09a0*/  @!P1 BRA !P2, `(.L_x_36) ;  /* 0x00000004002c9947 */ /* 0x000fea0005000000 */
[----:B------:R-:W-:-:S04]  /*09b0*/  LOP3.LUT P2, RZ, R0, 0x7fffffff, RZ, 0xc0, !PT ;  /* 0x7fffffff00ff7812 */ /* 0x000fc8000784c0ff */
[----:B------:R-:W-:-:S13]  /*09c0*/  PLOP3.LUT P1, PT, P1, P2, PT, 0x2f, 0xf2 ;  /* 0x0000000000f2781c */ /* 0x000fda0000f24577 */
[----:B------:R-:W-:Y:S05]  /*09d0*/  @P1 BRA `(.L_x_37) ;  /* 0x0000000400181947 */ /* 0x000fea0003800000 */
[----:B------:R-:W-:-:S04]  /*09e0*/  LOP3.LUT P1, RZ, R3, 0x7fffffff, RZ, 0xc0, !PT ;  /* 0x7fffffff03ff7812 */ /* 0x000fc8000782c0ff */
[----:B------:R-:W-:-:S13]  /*09f0*/  PLOP3.LUT P0, PT, P0, P1, PT, 0x2f, 0xf2 ;  /* 0x0000000000f2781c */ /* 0x000fda0000702577 */
[----:B------:R-:W-:Y:S05]  /*0a00*/  @P0 BRA `(.L_x_38) ;  /* 0x0000000400000947 */ /* 0x000fea0003800000 */
[----:B------:R-:W-:Y:S02]  /*0a10*/  ISETP.GE.AND P0, PT, R9, RZ, PT ;  /* 0x000000ff0900720c */ /* 0x000fe40003f06270 */
[----:B------:R-:W-:-:S11]  /*0a20*/  ISETP.GE.AND P1, PT, R10, RZ, PT ;  /* 0x000000ff0a00720c */ /* 0x000fd60003f26270 */
[----:B------:R-:W-:Y:S01]  /*0a30*/  @P0 MOV R7, RZ ;  /* 0x000000ff00070202 */ /* 0x000fe20000000f00 */
[----:B------:R-:W-:Y:S02]  /*0a40*/  @!P0 IMAD.MOV.U32 R7, RZ, RZ, -0x40 ;  /* 0xffffffc0ff078424 */ /* 0x000fe400078e00ff */
[----:B------:R-:W-:Y:S01]  /*0a50*/  @!P0 FFMA R0, R0, 1.84467440737095516160e+19, RZ ;  /* 0x5f80000000008823 */ /* 0x000fe200000000ff */
[----:B------:R-:W-:Y:S02]  /*0a60*/  @!P1 FFMA R3, R3, 1.84467440737095516160e+19, RZ ;  /* 0x5f80000003039823 */ /* 0x000fe400000000ff */
[----:B------:R-:W-:-:S07]  /*0a70*/  @!P1 IADD3 R7, PT, PT, R7, 0x40, RZ ;  /* 0x0000004007079810 */ /* 0x000fce0007ffe0ff */
.L_x_34:
[----:B------:R-:W-:Y:S01]  /*0a80*/  LEA R10, R14, 0xc0800000, 0x17 ;  /* 0xc08000000e0a7811 */ /* 0x000fe200078eb8ff */
[----:B------:R-:W-:Y:S04]  /*0a90*/  BSSY.RECONVERGENT B2, `(.L_x_39) ;  /* 0x0000036000027945 */ /* 0x000fe80003800200 */
[----:B------:R-:W-:Y:S01]  /*0aa0*/  IMAD.IADD R10, R3, 0x1, -R10 ;  /* 0x00000001030a7824 */ /* 0x000fe200078e0a0a */
[----:B------:R-:W-:-:S03]  /*0ab0*/  IADD3 R3, PT, PT, R12, -0x7f, RZ ;  /* 0xffffff810c037810 */ /* 0x000fc60007ffe0ff */
[----:B------:R0:W1:Y:S01]  /*0ac0*/  MUFU.RCP R9, R10 ;  /* 0x0000000a00097308 */ /* 0x0000620000001000 */
[----:B------:R-:W-:Y:S01]  /*0ad0*/  FADD.FTZ R11, -R10, -RZ ;  /* 0x800000ff0a0b7221 */ /* 0x000fe20000010100 */
[C---:B------:R-:W-:Y:S01]  /*0ae0*/  IMAD R0, R3.reuse, -0x800000, R0 ;  /* 0xff80000003007824 */ /* 0x040fe200078e0200 */
[----:B0-----:R-:W-:-:S05]  /*0af0*/  IADD3 R10, PT, PT, R3, 0x7f, -R14 ;  /* 0x0000007f030a7810 */ /* 0x001fca0007ffe80e */
[----:B------:R-:W-:Y:S02]  /*0b00*/  IMAD.IADD R10, R10, 0x1, R7 ;  /* 0x000000010a0a7824 */ /* 0x000fe400078e0207 */
[----:B-1----:R-:W-:-:S04]  /*0b10*/  FFMA R12, R9, R11, 1 ;  /* 0x3f800000090c7423 */ /* 0x002fc8000000000b */
[----:B------:R-:W-:-:S04]  /*0b20*/  FFMA R16, R9, R12, R9 ;  /* 0x0000000c09107223 */ /* 0x000fc80000000009 */
[----:B------:R-:W-:-:S04]  /*0b30*/  FFMA R9, R0, R16, RZ ;  /* 0x0000001000097223 */ /* 0x000fc800000000ff */
[----:B------:R-:W-:-:S04]  /*0b40*/  FFMA R12, R11, R9, R0 ;  /* 0x000000090b0c7223 */ /* 0x000fc80000000000 */
[----:B------:R-:W-:-:S04]  /*0b50*/  FFMA R9, R16, R12, R9 ;  /* 0x0000000c10097223 */ /* 0x000fc80000000009 */
[----:B------:R-:W-:-:S04]  /*0b60*/  FFMA R12, R11, R9, R0 ;  /* 0x000000090b0c7223 */ /* 0x000fc80000000000 */
[----:B------:R-:W-:-:S05]  /*0b70*/  FFMA R0, R16, R12, R9 ;  /* 0x0000000c10007223 */ /* 0x000fca0000000009 */
[----:B------:R-:W-:-:S04]  /*0b80*/  SHF.R.U32.HI R3, RZ, 0x17, R0 ;  /* 0x00000017ff037819 */ /* 0x000fc80000011600 */
[----:B------:R-:W-:-:S04]  /*0b90*/  LOP3.LUT R3, R3, 0xff, RZ, 0xc0, !PT ;  /* 0x000000ff03037812 */ /* 0x000fc800078ec0ff */
[----:B------:R-:W-:-:S05]  /*0ba0*/  IADD3 R11, PT, PT, R3, R10, RZ ;  /* 0x0000000a030b7210 */ /* 0x000fca0007ffe0ff */
[----:B------:R-:W-:-:S05]  /*0bb0*/  VIADD R3, R11, 0xffffffff ;  /* 0xffffffff0b037836 */ /* 0x000fca0000000000 */
[----:B------:R-:W-:-:S13]  /*0bc0*/  ISETP.GE.U32.AND P0, PT, R3, 0xfe, PT ;  /* 0x000000fe0300780c */ /* 0x000fda0003f06070 */
[----:B------:R-:W-:Y:S05]  /*0bd0*/  @!P0 BRA `(.L_x_40) ;  /* 0x0000000000808947 */ /* 0x000fea0003800000 */
[----:B------:R-:W-:-:S13]  /*0be0*/  ISETP.GT.AND P0, PT, R11, 0xfe, PT ;  /* 0x000000fe0b00780c */ /* 0x000fda0003f04270 */
[----:B------:R-:W-:Y:S05]  /*0bf0*/  @P0 BRA `(.L_x_41) ;  /* 0x00000000006c0947 */ /* 0x000fea0003800000 */
[----:B------:R-:W-:-:S13]  /*0c00*/  ISETP.GE.AND P0, PT, R11, 0x1, PT ;  /* 0x000000010b00780c */ /* 0x000fda0003f06270 */
[----:B------:R-:W-:Y:S05]  /*0c10*/  @P0 BRA `(.L_x_42) ;  /* 0x0000000000740947 */ /* 0x000fea0003800000 */
[----:B------:R-:W-:Y:S02]  /*0c20*/  ISETP.GE.AND P0, PT, R11, -0x18, PT ;  /* 0xffffffe80b00780c */ /* 0x000fe40003f06270 */
[----:B------:R-:W-:-:S11]  /*0c30*/  LOP3.LUT R0, R0, 0x80000000, RZ, 0xc0, !PT ;  /* 0x8000000000007812 */ /* 0x000fd600078ec0ff */
[----:B------:R-:W-:Y:S05]  /*0c40*/  @!P0 BRA `(.L_x_42) ;  /* 0x0000000000688947 */ /* 0x000fea0003800000 */
[CCC-:B------:R-:W-:Y:S01]  /*0c50*/  FFMA.RZ R3, R16.reuse, R12.reuse, R9.reuse ;  /* 0x0000000c10037223 */ /* 0x1c0fe2000000c009 */
[CCC-:B------:R-:W-:Y:S01]  /*0c60*/  FFMA.RM R10, R16.reuse, R12.reuse, R9.reuse ;  /* 0x0000000c100a7223 */ /* 0x1c0fe20000004009 */
[C---:B------:R-:W-:Y:S02]  /*0c70*/  ISETP.NE.AND P2, PT, R11.reuse, RZ, PT ;  /* 0x000000ff0b00720c */ /* 0x040fe40003f45270 */
[----:B------:R-:W-:Y:S02]  /*0c80*/  ISETP.NE.AND P1, PT, R11, RZ, PT ;  /* 0x000000ff0b00720c */ /* 0x000fe40003f25270 */
[----:B------:R-:W-:Y:S01]  /*0c90*/  LOP3.LUT R7, R3, 0x7fffff, RZ, 0xc0, !PT ;  /* 0x007fffff03077812 */ /* 0x000fe200078ec0ff */
[----:B------:R-:W-:Y:S01]  /*0ca0*/  FFMA.RP R3, R16, R12, R9 ;  /* 0x0000000c10037223 */ /* 0x000fe20000008009 */
[----:B------:R-:W-:Y:S01]  /*0cb0*/  IADD3 R12, PT, PT, R11, 0x20, RZ ;  /* 0x000000200b0c7810 */ /* 0x000fe20007ffe0ff */
[----:B------:R-:W-:Y:S01]  /*0cc0*/  IMAD.MOV R9, RZ, RZ, -R11 ;  /* 0x000000ffff097224 */ /* 0x000fe200078e0a0b */
[----:B------:R-:W-:-:S02]  /*0cd0*/  LOP3.LUT R7, R7, 0x800000, RZ, 0xfc, !PT ;  /* 0x0080000007077812 */ /* 0x000fc400078efcff */
[----:B------:R-:W-:Y:S02]  /*0ce0*/  FSETP.NEU.FTZ.AND P0, PT, R3, R10, PT ;  /* 0x0000000a0300720b */ /* 0x000fe40003f1d000 */
[----:B------:R-:W-:Y:S02]  /*0cf0*/  SHF.L.U32 R12, R7, R12, RZ ;  /* 0x0000000c070c7219 */ /* 0x000fe400000006ff */
[----:B------:R-:W-:Y:S02]  /*0d00*/  SEL R10, R9, RZ, P2 ;  /* 0x000000ff090a7207 */ /* 0x000fe40001000000 */
[----:B------:R-:W-:Y:S02]  /*0d10*/  ISETP.NE.AND P1, PT, R12, RZ, P1 ;  /* 0x000000ff0c00720c */ /* 0x000fe40000f25270 */
[----:B------:R-:W-:Y:S02]  /*0d20*/  SHF.R.U32.HI R10, RZ, R10, R7 ;  /* 0x0000000aff0a7219 */ /* 0x000fe40000011607 */
[----:B------:R-:W-:-:S02]  /*0d30*/  PLOP3.LUT P0, PT, P0, P1, PT, 0xf8, 0x8f ;  /* 0x00000000008f781c */ /* 0x000fc40000703f70 */
[----:B------:R-:W-:Y:S02]  /*0d40*/  SHF.R.U32.HI R12, RZ, 0x1, R10 ;  /* 0x00000001ff0c7819 */ /* 0x000fe4000001160a */
[----:B------:R-:W-:-:S04]  /*0d50*/  SEL R3, RZ, 0x1, !P0 ;  /* 0x00000001ff037807 */ /* 0x000fc80004000000 */
[----:B------:R-:W-:-:S04]  /*0d60*/  LOP3.LUT R3, R3, 0x1, R12, 0xf8, !PT ;  /* 0x0000000103037812 */ /* 0x000fc800078ef80c */
[----:B------:R-:W-:-:S04]  /*0d70*/  LOP3.LUT R3, R3, R10, RZ, 0xc0, !PT ;  /* 0x0000000a03037212 */ /* 0x000fc800078ec0ff */
[----:B------:R-:W-:-:S04]  /*0d80*/  IADD3 R3, PT, PT, R12, R3, RZ ;  /* 0x000000030c037210 */ /* 0x000fc80007ffe0ff */
[----:B------:R-:W-:Y:S01]  /*0d90*/  LOP3.LUT R0, R3, R0, RZ, 0xfc, !PT ;  /* 0x0000000003007212 */ /* 0x000fe200078efcff */
[----:B------:R-:W-:Y:S06]  /*0da0*/  BRA `(.L_x_42) ;  /* 0x0000000000107947 */ /* 0x000fec0003800000 */
.L_x_41:
[----:B------:R-:W-:-:S04]  /*0db0*/  LOP3.LUT R0, R0, 0x80000000, RZ, 0xc0, !PT ;  /* 0x8000000000007812 */ /* 0x000fc800078ec0ff */
[----:B------:R-:W-:Y:S01]  /*0dc0*/  LOP3.LUT R0, R0, 0x7f800000, RZ, 0xfc, !PT ;  /* 0x7f80000000007812 */ /* 0x000fe200078efcff */
[----:B------:R-:W-:Y:S06]  /*0dd0*/  BRA `(.L_x_42) ;  /* 0x0000000000047947 */ /* 0x000fec0003800000 */
.L_x_40:
[----:B------:R-:W-:-:S07]  /*0de0*/  IMAD R0, R10, 0x800000, R0 ;  /* 0x008000000a007824 */ /* 0x000fce00078e0200 */
.L_x_42:
[----:B------:R-:W-:Y:S05]  /*0df0*/  BSYNC.RECONVERGENT B2 ;  /* 0x0000000000027941 */ /* 0x000fea0003800200 */
.L_x_39:
[----:B------:R-:W-:Y:S05]  /*0e00*/  BRA `(.L_x_43) ;  /* 0x0000000000207947 */ /* 0x000fea0003800000 */
.L_x_38:
[----:B------:R-:W-:-:S04]  /*0e10*/  LOP3.LUT R0, R3, 0x80000000, R0, 0x48, !PT ;  /* 0x8000000003007812 */ /* 0x000fc800078e4800 */
[----:B------:R-:W-:Y:S01]  /*0e20*/  LOP3.LUT R0, R0, 0x7f800000, RZ, 0xfc, !PT ;  /* 0x7f80000000007812 */ /* 0x000fe200078efcff */
[----:B------:R-:W-:Y:S06]  /*0e30*/  BRA `(.L_x_43) ;  /* 0x0000000000147947 */ /* 0x000fec0003800000 */
.L_x_37:
[----:B------:R-:W-:Y:S01]  /*0e40*/  LOP3.LUT R0, R3, 0x80000000, R0, 0x48, !PT ;  /* 0x8000000003007812 */ /* 0x000fe200078e4800 */
[----:B------:R-:W-:Y:S06]  /*0e50*/  BRA `(.L_x_43) ;  /* 0x00000000000c7947 */ /* 0x000fec0003800000 */
.L_x_36:
[----:B------:R-:W0:Y:S01]  /*0e60*/  MUFU.RSQ R0, -QNAN ;  /* 0xffc0000000007908 */ /* 0x000e220000001400 */
[----:B------:R-:W-:Y:S05]  /*0e70*/  BRA `(.L_x_43) ;  /* 0x0000000000047947 */ /* 0x000fea0003800000 */
.L_x_35:
[----:B------:R-:W-:-:S07]  /*0e80*/  FADD.FTZ R0, R0, R3 ;  /* 0x0000000300007221 */ /* 0x000fce0000010000 */
.L_x_43:
[----:B------:R-:W-:Y:S05]  /*0e90*/  BSYNC.RECONVERGENT B1 ;  /* 0x0000000000017941 */ /* 0x000fea0003800200 */
.L_x_33:
[----:B------:R-:W-:-:S04]  /*0ea0*/  HFMA2 R9, -RZ, RZ, 0, 0 ;  /* 0x00000000ff097431 */ /* 0x000fc800000001ff */
[----:B0-----:R-:W-:Y:S05]  /*0eb0*/  RET.REL.NODEC R8 `(_Z22preprocess_kernel_implPKhPfii6float3S2_) ;  /* 0xfffffff008507950 */ /* 0x001fea0003c3ffff */
.L_x_44:
        /* <DEDUP_REMOVED lines=12> */
.L_x_46:


//--------------------- .nv.shared.reserved.0     --------------------------
	.section	.nv.shared.reserved.0,"aw",@nobits
	.weak		__nv_reservedSMEM_offset_0_alias
	.size		__nv_reservedSMEM_offset_0_alias, 0, 64
	.other		__nv_reservedSMEM_offset_0_alias,@"STO_CUDA_RESERVED_SHARED STV_DEFAULT"
__nv_reservedSMEM_offset_0_alias:
	.zero		0
	.zero		64


//--------------------- .nv.constant0._Z34argmax_with_confidence_kernel_implPKfP6uchar2iii --------------------------
	.section	.nv.constant0._Z34argmax_with_confidence_kernel_implPKfP6uchar2iii,"a",@progbits
	.sectionflags	@""
	.align	4
.nv.constant0._Z34argmax_with_confidence_kernel_implPKfP6uchar2iii:
	.zero		924


//--------------------- .nv.constant0._Z18argmax_kernel_implPKfPhiii --------------------------
	.section	.nv.constant0._Z18argmax_kernel_implPKfPhiii,"a",@progbits
	.sectionflags	@""
	.align	4
.nv.constant0._Z18argmax_kernel_implPKfPhiii:
	.zero		924


//--------------------- .nv.constant0._Z22preprocess_kernel_implPKhPfii6float3S2_ --------------------------
	.section	.nv.constant0._Z22preprocess_kernel_implPKhPfii6float3S2_,"a",@progbits
	.sectionflags	@""
	.align	4
.nv.constant0._Z22preprocess_kernel_implPKhPfii6float3S2_:
	.zero		944


//--------------------- SYMBOLS --------------------------

	.type		.nv.reservedSmem.offset0,@object
	.size		.nv.reservedSmem.offset0,0x4
